// auto-generated by cutlass_sweep.gemm — config: {"arch": "sm_90", "cluster_m": 1, "cluster_n": 1, "dtype": "e4m3", "dtype_b": "e4m3", "layout": "nt", "stages": 0, "tile_k": 256, "tile_m": 64, "tile_n": 240}
#include "cutlass/cutlass.h"
#include "cutlass/gemm/collective/collective_builder.hpp"
#include "cutlass/gemm/device/gemm_universal_adapter.h"
#include "cutlass/gemm/kernel/gemm_universal.hpp"
#include "cutlass/epilogue/collective/collective_builder.hpp"

using ElemA = cutlass::float_e4m3_t;
using ElemB = cutlass::float_e4m3_t;
using ElemCD = cutlass::float_e4m3_t;
using Acc  = float;
using TileShape    = cute::Shape<cute::_64, cute::_240, cute::_256>;
using ClusterShape = cute::Shape<cute::_1, cute::_1, cute::_1>;

using CollectiveEpilogue = typename cutlass::epilogue::collective::CollectiveBuilder<
    cutlass::arch::Sm90, cutlass::arch::OpClassTensorOp,
    TileShape, ClusterShape,
    cutlass::epilogue::collective::EpilogueTileAuto,
    Acc, Acc,
    ElemCD, cutlass::layout::RowMajor, 128 / cutlass::sizeof_bits<ElemCD>::value,
    ElemCD, cutlass::layout::RowMajor, 128 / cutlass::sizeof_bits<ElemCD>::value,
    cutlass::epilogue::collective::EpilogueScheduleAuto
  >::CollectiveOp;

using CollectiveMainloop = typename cutlass::gemm::collective::CollectiveBuilder<
    cutlass::arch::Sm90, cutlass::arch::OpClassTensorOp,
    ElemA, cutlass::layout::RowMajor, 128 / cutlass::sizeof_bits<ElemA>::value,
    ElemB, cutlass::layout::ColumnMajor, 128 / cutlass::sizeof_bits<ElemB>::value,
    Acc,
    TileShape, ClusterShape,
    cutlass::gemm::collective::StageCountAutoCarveout<static_cast<int>(sizeof(typename CollectiveEpilogue::SharedStorage))>,
    cutlass::gemm::collective::KernelScheduleAuto
  >::CollectiveOp;

using GemmKernel = cutlass::gemm::kernel::GemmUniversal<
    cute::Shape<int,int,int,int>,
    CollectiveMainloop,
    CollectiveEpilogue
>;
using Gemm = cutlass::gemm::device::GemmUniversalAdapter<GemmKernel>;

// Force the device kernel symbol into the cubin without needing a host main.
auto* _anchor = &cutlass::device_kernel<GemmKernel>;


// ===== COMPILED SASS (sm_90a) =====

	.target	sm_90a

	.elftype	@"ET_EXEC"


//--------------------- .note.nv.tkinfo           --------------------------
	.section	.note.nv.tkinfo,"",@"SHT_NOTE"
	.sectionflags	@"SHF_NOTE_NV_TKINFO"
	.tkinfo
        /*0018*/ 	.word	0x00000002
        /*0030*/ 	.string	""
        /*0030*/ 	.string	"ptxas"
        /*0030*/ 	.string	"Cuda compilation tools, release 13.0, V13.0.88"
        /*0030*/ 	.string	"Build cuda_13.0.r13.0/compiler.36424714_0"
        /*0030*/ 	.string	"-arch sm_90a -m 64 "



//--------------------- .note.nv.cuinfo           --------------------------
	.section	.note.nv.cuinfo,"",@"SHT_NOTE"
	.sectionflags	@"SHF_NOTE_NV_CUINFO"
        /*0018*/ 	.short	0x0002
        /*001a*/ 	.short	0x005a
        /*001c*/ 	.short	0x0082
	.zero		2


//--------------------- .nv.info                  --------------------------
	.section	.nv.info,"",@"SHT_CUDA_INFO"
	.align	4


	//----- nvinfo : EIATTR_REGCOUNT
	.align		4
        /*0000*/ 	.byte	0x04, 0x2f
        /*0002*/ 	.short	(.L_12 - .L_11)
	.align		4
.L_11:
        /*0004*/ 	.word	index@(_ZN7cutlass13device_kernelINS_4gemm6kernel13GemmUniversalIN4cute5tupleIJiiiiEEENS1_10collective13CollectiveMmaINS1_37MainloopSm90TmaGmmaWarpSpecializedFP8ILi2ENS5_IJNS4_1CILi1EEESB_SB_EEENS1_32KernelTmaWarpSpecializedPingpongEEENS5_IJNSA_ILi64EEENSA_ILi240EEENSA_ILi256EEEEEENS_12float_e4m3_tENS5_IJlSB_lEEESJ_SK_NS4_8TiledMMAINS4_8MMA_AtomIJNS4_4SM904GMMA30MMA_64x16x32_F32E4M3E4M3_SS_TNILNSO_7ScaleInE1ELSQ_1EEEEEENS4_6LayoutISC_NS5_IJNSA_ILi0EEESU_SU_EEEEENS5_IJNS4_10UnderscoreESX_SX_EEEEENS4_13SM90_TMA_LOADENS4_14ComposedLayoutINS4_7SwizzleILi3ELi4ELi3EEENS4_18smem_ptr_flag_bitsILi8EEENST_INS5_IJNSA_ILi8EEENSA_ILi128EEEEEENS5_IJS17_SB_EEEEEEEvNS4_8identityES10_S1B_vS1C_EENS_8epilogue10collective6detail29Sm90TmaWarpSpecializedAdapterINS1F_15DefaultEpilogueISJ_SK_SK_NS1E_6thread17LinearCombinationISJ_Li1EffLNS1J_9ScaleType4KindE0ELNS_15FloatRoundStyleE2ESJ_EENS1_15EpilogueDefaultEEEEEvvEEEEvNT_6ParamsE)
        /*0008*/ 	.word	0x000000a8


	//----- nvinfo : EIATTR_FRAME_SIZE
	.align		4
.L_12:
        /*000c*/ 	.byte	0x04, 0x11
        /*000e*/ 	.short	(.L_14 - .L_13)
	.align		4
.L_13:
        /*0010*/ 	.word	index@(_ZN7cutlass13device_kernelINS_4gemm6kernel13GemmUniversalIN4cute5tupleIJiiiiEEENS1_10collective13CollectiveMmaINS1_37MainloopSm90TmaGmmaWarpSpecializedFP8ILi2ENS5_IJNS4_1CILi1EEESB_SB_EEENS1_32KernelTmaWarpSpecializedPingpongEEENS5_IJNSA_ILi64EEENSA_ILi240EEENSA_ILi256EEEEEENS_12float_e4m3_tENS5_IJlSB_lEEESJ_SK_NS4_8TiledMMAINS4_8MMA_AtomIJNS4_4SM904GMMA30MMA_64x16x32_F32E4M3E4M3_SS_TNILNSO_7ScaleInE1ELSQ_1EEEEEENS4_6LayoutISC_NS5_IJNSA_ILi0EEESU_SU_EEEEENS5_IJNS4_10UnderscoreESX_SX_EEEEENS4_13SM90_TMA_LOADENS4_14ComposedLayoutINS4_7SwizzleILi3ELi4ELi3EEENS4_18smem_ptr_flag_bitsILi8EEENST_INS5_IJNSA_ILi8EEENSA_ILi128EEEEEENS5_IJS17_SB_EEEEEEEvNS4_8identityES10_S1B_vS1C_EENS_8epilogue10collective6detail29Sm90TmaWarpSpecializedAdapterINS1F_15DefaultEpilogueISJ_SK_SK_NS1E_6thread17LinearCombinationISJ_Li1EffLNS1J_9ScaleType4KindE0ELNS_15FloatRoundStyleE2ESJ_EENS1_15EpilogueDefaultEEEEEvvEEEEvNT_6ParamsE)
        /*0014*/ 	.word	0x00000088


	//----- nvinfo : EIATTR_MIN_STACK_SIZE
	.align		4
.L_14:
        /*0018*/ 	.byte	0x04, 0x12
        /*001a*/ 	.short	(.L_16 - .L_15)
	.align		4
.L_15:
        /*001c*/ 	.word	index@(_ZN7cutlass13device_kernelINS_4gemm6kernel13GemmUniversalIN4cute5tupleIJiiiiEEENS1_10collective13CollectiveMmaINS1_37MainloopSm90TmaGmmaWarpSpecializedFP8ILi2ENS5_IJNS4_1CILi1EEESB_SB_EEENS1_32KernelTmaWarpSpecializedPingpongEEENS5_IJNSA_ILi64EEENSA_ILi240EEENSA_ILi256EEEEEENS_12float_e4m3_tENS5_IJlSB_lEEESJ_SK_NS4_8TiledMMAINS4_8MMA_AtomIJNS4_4SM904GMMA30MMA_64x16x32_F32E4M3E4M3_SS_TNILNSO_7ScaleInE1ELSQ_1EEEEEENS4_6LayoutISC_NS5_IJNSA_ILi0EEESU_SU_EEEEENS5_IJNS4_10UnderscoreESX_SX_EEEEENS4_13SM90_TMA_LOADENS4_14ComposedLayoutINS4_7SwizzleILi3ELi4ELi3EEENS4_18smem_ptr_flag_bitsILi8EEENST_INS5_IJNSA_ILi8EEENSA_ILi128EEEEEENS5_IJS17_SB_EEEEEEEvNS4_8identityES10_S1B_vS1C_EENS_8epilogue10collective6detail29Sm90TmaWarpSpecializedAdapterINS1F_15DefaultEpilogueISJ_SK_SK_NS1E_6thread17LinearCombinationISJ_Li1EffLNS1J_9ScaleType4KindE0ELNS_15FloatRoundStyleE2ESJ_EENS1_15EpilogueDefaultEEEEEvvEEEEvNT_6ParamsE)
        /*0020*/ 	.word	0x00000088
.L_16:


//--------------------- .nv.compat                --------------------------
	.section	.nv.compat,"",@"SHT_CUDA_COMPAT_INFO"
	.align	4
        /*0000*/ 	.byte	0x02, 0x09, 0x01, 0x00, 0x02, 0x02, 0x04, 0x00, 0x02, 0x05, 0x05, 0x00, 0x03, 0x07, 0x01, 0x01
        /*0010*/ 	.byte	0x02, 0x03, 0x01, 0x00, 0x02, 0x06, 0x01, 0x00, 0x04, 0x0b, 0x08, 0x00, 0x00, 0x00, 0x00, 0x00
        /*0020*/ 	.byte	0x00, 0x00, 0x00, 0x00


//--------------------- .nv.info._ZN7cutlass13device_kernelINS_4gemm6kernel13GemmUniversalIN4cute5tupleIJiiiiEEENS1_10collective13CollectiveMmaINS1_37MainloopSm90TmaGmmaWarpSpecializedFP8ILi2ENS5_IJNS4_1CILi1EEESB_SB_EEENS1_32KernelTmaWarpSpecializedPingpongEEENS5_IJNSA_ILi64EEENSA_ILi240EEENSA_ILi256EEEEEENS_12float_e4m3_tENS5_IJlSB_lEEESJ_SK_NS4_8TiledMMAINS4_8MMA_AtomIJNS4_4SM904GMMA30MMA_64x16x32_F32E4M3E4M3_SS_TNILNSO_7ScaleInE1ELSQ_1EEEEEENS4_6LayoutISC_NS5_IJNSA_ILi0EEESU_SU_EEEEENS5_IJNS4_10UnderscoreESX_SX_EEEEENS4_13SM90_TMA_LOADENS4_14ComposedLayoutINS4_7SwizzleILi3ELi4ELi3EEENS4_18smem_ptr_flag_bitsILi8EEENST_INS5_IJNSA_ILi8EEENSA_ILi128EEEEEENS5_IJS17_SB_EEEEEEEvNS4_8identityES10_S1B_vS1C_EENS_8epilogue10collective6detail29Sm90TmaWarpSpecializedAdapterINS1F_15DefaultEpilogueISJ_SK_SK_NS1E_6thread17LinearCombinationISJ_Li1EffLNS1J_9ScaleType4KindE0ELNS_15FloatRoundStyleE2ESJ_EENS1_15EpilogueDefaultEEEEEvvEEEEvNT_6ParamsE --------------------------
	.section	.nv.info._ZN7cutlass13device_kernelINS_4gemm6kernel13GemmUniversalIN4cute5tupleIJiiiiEEENS1_10collective13CollectiveMmaINS1_37MainloopSm90TmaGmmaWarpSpecializedFP8ILi2ENS5_IJNS4_1CILi1EEESB_SB_EEENS1_32KernelTmaWarpSpecializedPingpongEEENS5_IJNSA_ILi64EEENSA_ILi240EEENSA_ILi256EEEEEENS_12float_e4m3_tENS5_IJlSB_lEEESJ_SK_NS4_8TiledMMAINS4_8MMA_AtomIJNS4_4SM904GMMA30MMA_64x16x32_F32E4M3E4M3_SS_TNILNSO_7ScaleInE1ELSQ_1EEEEEENS4_6LayoutISC_NS5_IJNSA_ILi0EEESU_SU_EEEEENS5_IJNS4_10UnderscoreESX_SX_EEEEENS4_13SM90_TMA_LOADENS4_14ComposedLayoutINS4_7SwizzleILi3ELi4ELi3EEENS4_18smem_ptr_flag_bitsILi8EEENST_INS5_IJNSA_ILi8EEENSA_ILi128EEEEEENS5_IJS17_SB_EEEEEEEvNS4_8identityES10_S1B_vS1C_EENS_8epilogue10collective6detail29Sm90TmaWarpSpecializedAdapterINS1F_15DefaultEpilogueISJ_SK_SK_NS1E_6thread17LinearCombinationISJ_Li1EffLNS1J_9ScaleType4KindE0ELNS_15FloatRoundStyleE2ESJ_EENS1_15EpilogueDefaultEEEEEvvEEEEvNT_6ParamsE,"",@"SHT_CUDA_INFO"
	.sectionflags	@""
	.align	4


	//----- nvinfo : EIATTR_CUDA_API_VERSION
	.align		4
        /*0000*/ 	.byte	0x04, 0x37
        /*0002*/ 	.short	(.L_18 - .L_17)
.L_17:
        /*0004*/ 	.word	0x00000082


	//----- nvinfo : EIATTR_KPARAM_INFO
	.align		4
.L_18:
        /*0008*/ 	.byte	0x04, 0x17
        /*000a*/ 	.short	(.L_20 - .L_19)
.L_19:
        /*000c*/ 	.word	0x00000000
        /*0010*/ 	.short	0x0000
        /*0012*/ 	.short	0x0070
        /*0014*/ 	.byte	0x00, 0xf0, 0x01, 0x10


	//----- nvinfo : EIATTR_SPARSE_MMA_MASK
	.align		4
.L_20:
        /*0018*/ 	.byte	0x03, 0x50
        /*001a*/ 	.short	0x0000


	//----- nvinfo : EIATTR_MAXREG_COUNT
	.align		4
        /*001c*/ 	.byte	0x03, 0x1b
        /*001e*/ 	.short	0x00a8


	//----- nvinfo : EIATTR_NUM_BARRIERS
	.align		4
        /*0020*/ 	.byte	0x02, 0x4c
        /*0022*/ 	.byte	0x01
	.zero		1


	//----- nvinfo : EIATTR_ANNOTATIONS
	.align		4
        /*0024*/ 	.byte	0x04, 0x55
        /*0026*/ 	.short	(.L_22 - .L_21)


	//   ....[0]....
.L_21:
        /*0028*/ 	.word	0x00000001
        /*002c*/ 	.byte	0x70, 0x09, 0x00, 0x00, 0x01, 0x00, 0x00, 0x00, 0x70, 0x0b, 0x00, 0x00, 0x01, 0x00, 0x00, 0x00
        /* <DEDUP_REMOVED lines=109> */
        /*070c*/ 	.byte	0x00, 0x2f, 0x01, 0x00


	//----- nvinfo : EIATTR_MERCURY_ISA_VERSION
	.align		4
.L_22:
        /*0710*/ 	.byte	0x03, 0x5f
        /*0712*/ 	.short	0x0101


	//----- nvinfo : EIATTR_INT_WARP_WIDE_INSTR_OFFSETS
	.align		4
        /*0714*/ 	.byte	0x04, 0x31
        /*0716*/ 	.short	(.L_24 - .L_23)


	//   ....[0]....
.L_23:
        /*0718*/ 	.word	0x00000450


	//   ....[1]....
        /*071c*/ 	.word	0x00000460


	//   ....[2]....
        /*0720*/ 	.word	0x000004d0


	//   ....[3]....
        /*0724*/ 	.word	0x000004e0


	//   ....[4]....
        /*0728*/ 	.word	0x000004f0


	//   ....[5]....
        /*072c*/ 	.word	0x00000510


	//   ....[6]....
        /*0730*/ 	.word	0x00000570


	//   ....[7]....
        /*0734*/ 	.word	0x000005a0


	//----- nvinfo : EIATTR_COOP_GROUP_MASK_REGIDS
	.align		4
.L_24:
        /*0738*/ 	.byte	0x04, 0x29
        /*073a*/ 	.short	(.L_26 - .L_25)


	//   ....[0]....
.L_25:
        /*073c*/ 	.word	0xffffffff


	//   ....[1]....
        /*0740*/ 	.word	0xffffffff


	//   ....[2]....
        /*0744*/ 	.word	0xffffffff


	//   ....[3]....
        /*0748*/ 	.word	0xffffffff


	//   ....[4]....
        /*074c*/ 	.word	0xffffffff


	//   ....[5]....
        /*0750*/ 	.word	0xffffffff


	//----- nvinfo : EIATTR_COOP_GROUP_INSTR_OFFSETS
	.align		4
.L_26:
        /*0754*/ 	.byte	0x04, 0x28
        /*0756*/ 	.short	(.L_28 - .L_27)


	//   ....[0]....
.L_27:
        /*0758*/ 	.word	0x00000060


	//   ....[1]....
        /*075c*/ 	.word	0x00000090


	//   ....[2]....
        /*0760*/ 	.word	0x00000190


	//   ....[3]....
        /*0764*/ 	.word	0x00000360


	//   ....[4]....
        /*0768*/ 	.word	0x000003a0


	//   ....[5]....
        /*076c*/ 	.word	0x000003e0


	//----- nvinfo : EIATTR_REG_RECONFIG
	.align		4
.L_28:
        /*0770*/ 	.byte	0x01, 0x54
	.zero		2


	//----- nvinfo : EIATTR_MBARRIER_INSTR_OFFSETS
	.align		4
        /*0774*/ 	.byte	0x04, 0x39
        /*0776*/ 	.short	(.L_30 - .L_29)


	//   ....[0]....
.L_29:
        /*0778*/ 	.word	0x00000310
        /*077c*/ 	.word	0x000000ff
        /*0780*/ 	.word	0x00000000
        /*0784*/ 	.short	0x0100
        /*0786*/ 	.byte	0x04
	.zero		1


	//   ....[1]....
        /*0788*/ 	.word	0x00000320
        /*078c*/ 	.word	0x000000ff
        /*0790*/ 	.word	0x00000010
        /*0794*/ 	.short	0x0100
        /*0796*/ 	.byte	0x04
	.zero		1


	//   ....[2]....
        /*0798*/ 	.word	0x00000330
        /*079c*/ 	.word	0x000000ff
        /*07a0*/ 	.word	0x00000008
        /*07a4*/ 	.short	0x0100
        /*07a6*/ 	.byte	0x04
	.zero		1


	//   ....[3]....
        /*07a8*/ 	.word	0x00000340
        /*07ac*/ 	.word	0x000000ff
        /*07b0*/ 	.word	0x00000018
        /*07b4*/ 	.short	0x0100
        /*07b6*/ 	.byte	0x04
	.zero		1


	//   ....[4]....
        /*07b8*/ 	.word	0x000005d0
        /*07bc*/ 	.word	0x000000ff
        /*07c0*/ 	.word	0x00000050
        /*07c4*/ 	.short	0x0100
        /*07c6*/ 	.byte	0x04
	.zero		1


	//   ....[5]....
        /*07c8*/ 	.word	0x000005e0
        /*07cc*/ 	.word	0x000000ff
        /*07d0*/ 	.word	0x00000058
        /*07d4*/ 	.short	0x0100
        /*07d6*/ 	.byte	0x04
	.zero		1


	//   ....[6]....
        /*07d8*/ 	.word	0x00000620
        /*07dc*/ 	.word	0x000000ff
        /*07e0*/ 	.word	0x00000030
        /*07e4*/ 	.short	0x0100
        /*07e6*/ 	.byte	0x0b
	.zero		1


	//   ....[7]....
        /*07e8*/ 	.word	0x00000640
        /*07ec*/ 	.word	0x000000ff
        /*07f0*/ 	.word	0x00000038
        /*07f4*/ 	.short	0x0100
        /*07f6*/ 	.byte	0x0b
	.zero		1


	//   ....[8]....
        /*07f8*/ 	.word	0x00000650
        /*07fc*/ 	.word	0x000000ff
        /*0800*/ 	.word	0x00000040
        /*0804*/ 	.short	0x0100
        /*0806*/ 	.byte	0x0b
	.zero		1


	//   ....[9]....
        /*0808*/ 	.word	0x00000660
        /*080c*/ 	.word	0x000000ff
        /*0810*/ 	.word	0x00000048
        /*0814*/ 	.short	0x0100
        /*0816*/ 	.byte	0x0b
	.zero		1


	//   ....[10]....
        /*0818*/ 	.word	0x00001600
        /*081c*/ 	.word	0x000000ff
        /*0820*/ 	.word	0xfffffff8
        /*0824*/ 	.short	0x010a
        /*0826*/ 	.byte	0x0d
	.zero		1


	//   ....[11]....
        /*0828*/ 	.word	0x00001ed0
        /*082c*/ 	.word	0x000000ff
        /*0830*/ 	.word	0x00000000
        /*0834*/ 	.short	0x010a
        /*0836*/ 	.byte	0x14
	.zero		1


	//   ....[12]....
        /*0838*/ 	.word	0x00001f30
        /*083c*/ 	.word	0x000000ff
        /*0840*/ 	.word	0x00000000
        /*0844*/ 	.short	0x010a
        /*0846*/ 	.byte	0x14
	.zero		1


	//   ....[13]....
        /*0848*/ 	.word	0x00004d80
        /*084c*/ 	.word	0x000000ff
        /*0850*/ 	.word	0x00000000
        /*0854*/ 	.short	0x010a
        /*0856*/ 	.byte	0x15
	.zero		1


	//   ....[14]....
        /*0858*/ 	.word	0x00004dc0
        /*085c*/ 	.word	0x000000ff
        /*0860*/ 	.word	0x00000000
        /*0864*/ 	.short	0x010a
        /*0866*/ 	.byte	0x15
	.zero		1


	//   ....[15]....
        /*0868*/ 	.word	0x00007990
        /*086c*/ 	.word	0x000000ff
        /*0870*/ 	.word	0x00000000
        /*0874*/ 	.short	0x0101
        /*0876*/ 	.byte	0x14
	.zero		1


	//   ....[16]....
        /*0878*/ 	.word	0x000085a0
        /*087c*/ 	.word	0x000000e5
        /*0880*/ 	.word	0x00000000
        /*0884*/ 	.short	0x0101
        /*0886*/ 	.byte	0x11
	.zero		1


	//   ....[17]....
        /*0888*/ 	.word	0x00008690
        /*088c*/ 	.word	0x000000ff
        /*0890*/ 	.word	0x00000000
        /*0894*/ 	.short	0x0101
        /*0896*/ 	.byte	0x04
	.zero		1


	//   ....[18]....
        /*0898*/ 	.word	0x00008740
        /*089c*/ 	.word	0x000000ff
        /*08a0*/ 	.word	0x00000008
        /*08a4*/ 	.short	0x010a
        /*08a6*/ 	.byte	0x0d
	.zero		1


	//   ....[19]....
        /*08a8*/ 	.word	0x00011620
        /*08ac*/ 	.word	0x00000000
        /*08b0*/ 	.word	0x00000000
        /*08b4*/ 	.short	0x0101
        /*08b6*/ 	.byte	0x11
	.zero		1


	//   ....[20]....
        /*08b8*/ 	.word	0x00012070
        /*08bc*/ 	.word	0x0000000b
        /*08c0*/ 	.word	0x00000010
        /*08c4*/ 	.short	0x010a
        /*08c6*/ 	.byte	0x3f
	.zero		1


	//   ....[21]....
        /*08c8*/ 	.word	0x000124f0
        /*08cc*/ 	.word	0x00000002
        /*08d0*/ 	.word	0x00000058
        /*08d4*/ 	.short	0x0101
        /*08d6*/ 	.byte	0x3f
	.zero		1


	//   ....[22]....
        /*08d8*/ 	.word	0x00012d10
        /*08dc*/ 	.word	0x00000005
        /*08e0*/ 	.word	0x00000000
        /*08e4*/ 	.short	0x010a
        /*08e6*/ 	.byte	0x3f
	.zero		1


	//   ....[23]....
        /*08e8*/ 	.word	0x00012d90
        /*08ec*/ 	.word	0x00000009
        /*08f0*/ 	.word	0x00000000
        /*08f4*/ 	.short	0x010a
        /*08f6*/ 	.byte	0x3f
	.zero		1


	//   ....[24]....
        /*08f8*/ 	.word	0x00012e00
        /*08fc*/ 	.word	0x00000003
        /*0900*/ 	.word	0xfffffff8
        /*0904*/ 	.short	0x010a
        /*0906*/ 	.byte	0x3f
	.zero		1


	//   ....[25]....
        /*0908*/ 	.word	0x00012e60
        /*090c*/ 	.word	0x00000003
        /*0910*/ 	.word	0x00000000
        /*0914*/ 	.short	0x010a
        /*0916*/ 	.byte	0x3f
	.zero		1


	//   ....[26]....
        /*0918*/ 	.word	0x00012ed0
        /*091c*/ 	.word	0x00000000
        /*0920*/ 	.word	0x00000000
        /*0924*/ 	.short	0x010a
        /*0926*/ 	.byte	0x3f
	.zero		1


	//   ....[27]....
        /*0928*/ 	.word	0x00012f40
        /*092c*/ 	.word	0x00000019
        /*0930*/ 	.word	0x00000008
        /*0934*/ 	.short	0x010a
        /*0936*/ 	.byte	0x3f
	.zero		1


	//   ....[28]....
        /*0938*/ 	.word	0x00013010
        /*093c*/ 	.word	0x0000000b
        /*0940*/ 	.word	0x00000010
        /*0944*/ 	.short	0x010a
        /*0946*/ 	.byte	0x3f
	.zero		1


	//   ....[29]....
        /*0948*/ 	.word	0x000130f0
        /*094c*/ 	.word	0x00000005
        /*0950*/ 	.word	0x00000000
        /*0954*/ 	.short	0x010a
        /*0956*/ 	.byte	0x3f
	.zero		1


	//----- nvinfo : EIATTR_NUM_MBARRIERS
	.align		4
.L_30:
        /*0958*/ 	.byte	0x03, 0x38
        /*095a*/ 	.short	0x000a


	//----- nvinfo : EIATTR_EXIT_INSTR_OFFSETS
	.align		4
        /*095c*/ 	.byte	0x04, 0x1c
        /*095e*/ 	.short	(.L_32 - .L_31)


	//   ....[0]....
.L_31:
        /*0960*/ 	.word	0x000012b0


	//   ....[1]....
        /*0964*/ 	.word	0x00001310


	//   ....[2]....
        /*0968*/ 	.word	0x00011d80


	//   ....[3]....
        /*096c*/ 	.word	0x00011db0


	//   ....[4]....
        /*0970*/ 	.word	0x00012de0


	//----- nvinfo : EIATTR_MAX_THREADS
	.align		4
.L_32:
        /*0974*/ 	.byte	0x04, 0x05
        /*0976*/ 	.short	(.L_34 - .L_33)
.L_33:
        /*0978*/ 	.word	0x00000180
        /*097c*/ 	.word	0x00000001
        /*0980*/ 	.word	0x00000001


	//----- nvinfo : EIATTR_CRS_STACK_SIZE
	.align		4
.L_34:
        /*0984*/ 	.byte	0x04, 0x1e
        /*0986*/ 	.short	(.L_36 - .L_35)
.L_35:
        /*0988*/ 	.word	0x00000000


	//----- nvinfo : EIATTR_CBANK_PARAM_SIZE
	.align		4
.L_36:
        /*098c*/ 	.byte	0x03, 0x19
        /*098e*/ 	.short	0x0470


	//----- nvinfo : EIATTR_PARAM_CBANK
	.align		4
        /*0990*/ 	.byte	0x04, 0x0a
        /*0992*/ 	.short	(.L_38 - .L_37)
	.align		4
.L_37:
        /*0994*/ 	.word	index@(.nv.constant0._ZN7cutlass13device_kernelINS_4gemm6kernel13GemmUniversalIN4cute5tupleIJiiiiEEENS1_10collective13CollectiveMmaINS1_37MainloopSm90TmaGmmaWarpSpecializedFP8ILi2ENS5_IJNS4_1CILi1EEESB_SB_EEENS1_32KernelTmaWarpSpecializedPingpongEEENS5_IJNSA_ILi64EEENSA_ILi240EEENSA_ILi256EEEEEENS_12float_e4m3_tENS5_IJlSB_lEEESJ_SK_NS4_8TiledMMAINS4_8MMA_AtomIJNS4_4SM904GMMA30MMA_64x16x32_F32E4M3E4M3_SS_TNILNSO_7ScaleInE1ELSQ_1EEEEEENS4_6LayoutISC_NS5_IJNSA_ILi0EEESU_SU_EEEEENS5_IJNS4_10UnderscoreESX_SX_EEEEENS4_13SM90_TMA_LOADENS4_14ComposedLayoutINS4_7SwizzleILi3ELi4ELi3EEENS4_18smem_ptr_flag_bitsILi8EEENST_INS5_IJNSA_ILi8EEENSA_ILi128EEEEEENS5_IJS17_SB_EEEEEEEvNS4_8identityES10_S1B_vS1C_EENS_8epilogue10collective6detail29Sm90TmaWarpSpecializedAdapterINS1F_15DefaultEpilogueISJ_SK_SK_NS1E_6thread17LinearCombinationISJ_Li1EffLNS1J_9ScaleType4KindE0ELNS_15FloatRoundStyleE2ESJ_EENS1_15EpilogueDefaultEEEEEvvEEEEvNT_6ParamsE)
        /*0998*/ 	.short	0x0210
        /*099a*/ 	.short	0x0470


	//----- nvinfo : EIATTR_SW_WAR
	.align		4
.L_38:
        /*099c*/ 	.byte	0x04, 0x36
        /*099e*/ 	.short	(.L_40 - .L_39)
.L_39:
        /*09a0*/ 	.word	0x00000008
.L_40:


//--------------------- .nv.callgraph             --------------------------
	.section	.nv.callgraph,"",@"SHT_CUDA_CALLGRAPH"
	.align	4
	.sectionentsize	8
	.align		4
        /*0000*/ 	.word	0x00000000
	.align		4
        /*0004*/ 	.word	0xffffffff
	.align		4
        /*0008*/ 	.word	0x00000000
	.align		4
        /*000c*/ 	.word	0xfffffffe
	.align		4
        /*0010*/ 	.word	0x00000000
	.align		4
        /*0014*/ 	.word	0xfffffffd
	.align		4
        /*0018*/ 	.word	0x00000000
	.align		4
        /*001c*/ 	.word	0xfffffffc


//--------------------- .nv.constant4             --------------------------
	.section	.nv.constant4,"a",@progbits
	.align	8
	.align		8
.nv.constant4:
        /*0000*/ 	.dword	_ZN39_INTERNAL_67c0ff93_4_k_cu_fa0f5f7d_40384cuda3std3__45__cpo5beginE
	.align		8
        /*0008*/ 	.dword	_ZN39_INTERNAL_67c0ff93_4_k_cu_fa0f5f7d_40384cuda3std3__45__cpo3endE
	.align		8
        /*0010*/ 	.dword	_ZN39_INTERNAL_67c0ff93_4_k_cu_fa0f5f7d_40384cuda3std3__45__cpo6cbeginE
	.align		8
        /*0018*/ 	.dword	_ZN39_INTERNAL_67c0ff93_4_k_cu_fa0f5f7d_40384cuda3std3__45__cpo4cendE
	.align		8
        /*0020*/ 	.dword	_ZN39_INTERNAL_67c0ff93_4_k_cu_fa0f5f7d_40384cuda3std3__441_GLOBAL__N__67c0ff93_4_k_cu_fa0f5f7d_40386ignoreE
	.align		8
        /*0028*/ 	.dword	_ZN39_INTERNAL_67c0ff93_4_k_cu_fa0f5f7d_40384cuda3std3__419piecewise_constructE
	.align		8
        /*0030*/ 	.dword	_ZN39_INTERNAL_67c0ff93_4_k_cu_fa0f5f7d_40384cuda3std3__48in_placeE
	.align		8
        /*0038*/ 	.dword	_ZN39_INTERNAL_67c0ff93_4_k_cu_fa0f5f7d_40384cuda3std6ranges3__45__cpo4swapE
	.align		8
        /*0040*/ 	.dword	_ZN39_INTERNAL_67c0ff93_4_k_cu_fa0f5f7d_40384cuda3std6ranges3__45__cpo9iter_moveE
	.align		8
        /*0048*/ 	.dword	_ZN39_INTERNAL_67c0ff93_4_k_cu_fa0f5f7d_40384cute7productE
	.align		8
        /*0050*/ 	.dword	_ZN39_INTERNAL_67c0ff93_4_k_cu_fa0f5f7d_40384cute1_E


//--------------------- .text._ZN7cutlass13device_kernelINS_4gemm6kernel13GemmUniversalIN4cute5tupleIJiiiiEEENS1_10collective13CollectiveMmaINS1_37MainloopSm90TmaGmmaWarpSpecializedFP8ILi2ENS5_IJNS4_1CILi1EEESB_SB_EEENS1_32KernelTmaWarpSpecializedPingpongEEENS5_IJNSA_ILi64EEENSA_ILi240EEENSA_ILi256EEEEEENS_12float_e4m3_tENS5_IJlSB_lEEESJ_SK_NS4_8TiledMMAINS4_8MMA_AtomIJNS4_4SM904GMMA30MMA_64x16x32_F32E4M3E4M3_SS_TNILNSO_7ScaleInE1ELSQ_1EEEEEENS4_6LayoutISC_NS5_IJNSA_ILi0EEESU_SU_EEEEENS5_IJNS4_10UnderscoreESX_SX_EEEEENS4_13SM90_TMA_LOADENS4_14ComposedLayoutINS4_7SwizzleILi3ELi4ELi3EEENS4_18smem_ptr_flag_bitsILi8EEENST_INS5_IJNSA_ILi8EEENSA_ILi128EEEEEENS5_IJS17_SB_EEEEEEEvNS4_8identityES10_S1B_vS1C_EENS_8epilogue10collective6detail29Sm90TmaWarpSpecializedAdapterINS1F_15DefaultEpilogueISJ_SK_SK_NS1E_6thread17LinearCombinationISJ_Li1EffLNS1J_9ScaleType4KindE0ELNS_15FloatRoundStyleE2ESJ_EENS1_15EpilogueDefaultEEEEEvvEEEEvNT_6ParamsE --------------------------
	.section	.text._ZN7cutlass13device_kernelINS_4gemm6kernel13GemmUniversalIN4cute5tupleIJiiiiEEENS1_10collective13CollectiveMmaINS1_37MainloopSm90TmaGmmaWarpSpecializedFP8ILi2ENS5_IJNS4_1CILi1EEESB_SB_EEENS1_32KernelTmaWarpSpecializedPingpongEEENS5_IJNSA_ILi64EEENSA_ILi240EEENSA_ILi256EEEEEENS_12float_e4m3_tENS5_IJlSB_lEEESJ_SK_NS4_8TiledMMAINS4_8MMA_AtomIJNS4_4SM904GMMA30MMA_64x16x32_F32E4M3E4M3_SS_TNILNSO_7ScaleInE1ELSQ_1EEEEEENS4_6LayoutISC_NS5_IJNSA_ILi0EEESU_SU_EEEEENS5_IJNS4_10UnderscoreESX_SX_EEEEENS4_13SM90_TMA_LOADENS4_14ComposedLayoutINS4_7SwizzleILi3ELi4ELi3EEENS4_18smem_ptr_flag_bitsILi8EEENST_INS5_IJNSA_ILi8EEENSA_ILi128EEEEEENS5_IJS17_SB_EEEEEEEvNS4_8identityES10_S1B_vS1C_EENS_8epilogue10collective6detail29Sm90TmaWarpSpecializedAdapterINS1F_15DefaultEpilogueISJ_SK_SK_NS1E_6thread17LinearCombinationISJ_Li1EffLNS1J_9ScaleType4KindE0ELNS_15FloatRoundStyleE2ESJ_EENS1_15EpilogueDefaultEEEEEvvEEEEvNT_6ParamsE,"ax",@progbits
	.align	128
.text._ZN7cutlass13device_kernelINS_4gemm6kernel13GemmUniversalIN4cute5tupleIJiiiiEEENS1_10collective13CollectiveMmaINS1_37MainloopSm90TmaGmmaWarpSpecializedFP8ILi2ENS5_IJNS4_1CILi1EEESB_SB_EEENS1_32KernelTmaWarpSpecializedPingpongEEENS5_IJNSA_ILi64EEENSA_ILi240EEENSA_ILi256EEEEEENS_12float_e4m3_tENS5_IJlSB_lEEESJ_SK_NS4_8TiledMMAINS4_8MMA_AtomIJNS4_4SM904GMMA30MMA_64x16x32_F32E4M3E4M3_SS_TNILNSO_7ScaleInE1ELSQ_1EEEEEENS4_6LayoutISC_NS5_IJNSA_ILi0EEESU_SU_EEEEENS5_IJNS4_10UnderscoreESX_SX_EEEEENS4_13SM90_TMA_LOADENS4_14ComposedLayoutINS4_7SwizzleILi3ELi4ELi3EEENS4_18smem_ptr_flag_bitsILi8EEENST_INS5_IJNSA_ILi8EEENSA_ILi128EEEEEENS5_IJS17_SB_EEEEEEEvNS4_8identityES10_S1B_vS1C_EENS_8epilogue10collective6detail29Sm90TmaWarpSpecializedAdapterINS1F_15DefaultEpilogueISJ_SK_SK_NS1E_6thread17LinearCombinationISJ_Li1EffLNS1J_9ScaleType4KindE0ELNS_15FloatRoundStyleE2ESJ_EENS1_15EpilogueDefaultEEEEEvvEEEEvNT_6ParamsE:
        .type           _ZN7cutlass13device_kernelINS_4gemm6kernel13GemmUniversalIN4cute5tupleIJiiiiEEENS1_10collective13CollectiveMmaINS1_37MainloopSm90TmaGmmaWarpSpecializedFP8ILi2ENS5_IJNS4_1CILi1EEESB_SB_EEENS1_32KernelTmaWarpSpecializedPingpongEEENS5_IJNSA_ILi64EEENSA_ILi240EEENSA_ILi256EEEEEENS_12float_e4m3_tENS5_IJlSB_lEEESJ_SK_NS4_8TiledMMAINS4_8MMA_AtomIJNS4_4SM904GMMA30MMA_64x16x32_F32E4M3E4M3_SS_TNILNSO_7ScaleInE1ELSQ_1EEEEEENS4_6LayoutISC_NS5_IJNSA_ILi0EEESU_SU_EEEEENS5_IJNS4_10UnderscoreESX_SX_EEEEENS4_13SM90_TMA_LOADENS4_14ComposedLayoutINS4_7SwizzleILi3ELi4ELi3EEENS4_18smem_ptr_flag_bitsILi8EEENST_INS5_IJNSA_ILi8EEENSA_ILi128EEEEEENS5_IJS17_SB_EEEEEEEvNS4_8identityES10_S1B_vS1C_EENS_8epilogue10collective6detail29Sm90TmaWarpSpecializedAdapterINS1F_15DefaultEpilogueISJ_SK_SK_NS1E_6thread17LinearCombinationISJ_Li1EffLNS1J_9ScaleType4KindE0ELNS_15FloatRoundStyleE2ESJ_EENS1_15EpilogueDefaultEEEEEvvEEEEvNT_6ParamsE,@function
        .size           _ZN7cutlass13device_kernelINS_4gemm6kernel13GemmUniversalIN4cute5tupleIJiiiiEEENS1_10collective13CollectiveMmaINS1_37MainloopSm90TmaGmmaWarpSpecializedFP8ILi2ENS5_IJNS4_1CILi1EEESB_SB_EEENS1_32KernelTmaWarpSpecializedPingpongEEENS5_IJNSA_ILi64EEENSA_ILi240EEENSA_ILi256EEEEEENS_12float_e4m3_tENS5_IJlSB_lEEESJ_SK_NS4_8TiledMMAINS4_8MMA_AtomIJNS4_4SM904GMMA30MMA_64x16x32_F32E4M3E4M3_SS_TNILNSO_7ScaleInE1ELSQ_1EEEEEENS4_6LayoutISC_NS5_IJNSA_ILi0EEESU_SU_EEEEENS5_IJNS4_10UnderscoreESX_SX_EEEEENS4_13SM90_TMA_LOADENS4_14ComposedLayoutINS4_7SwizzleILi3ELi4ELi3EEENS4_18smem_ptr_flag_bitsILi8EEENST_INS5_IJNSA_ILi8EEENSA_ILi128EEEEEENS5_IJS17_SB_EEEEEEEvNS4_8identityES10_S1B_vS1C_EENS_8epilogue10collective6detail29Sm90TmaWarpSpecializedAdapterINS1F_15DefaultEpilogueISJ_SK_SK_NS1E_6thread17LinearCombinationISJ_Li1EffLNS1J_9ScaleType4KindE0ELNS_15FloatRoundStyleE2ESJ_EENS1_15EpilogueDefaultEEEEEvvEEEEvNT_6ParamsE,(.L_x_311 - _ZN7cutlass13device_kernelINS_4gemm6kernel13GemmUniversalIN4cute5tupleIJiiiiEEENS1_10collective13CollectiveMmaINS1_37MainloopSm90TmaGmmaWarpSpecializedFP8ILi2ENS5_IJNS4_1CILi1EEESB_SB_EEENS1_32KernelTmaWarpSpecializedPingpongEEENS5_IJNSA_ILi64EEENSA_ILi240EEENSA_ILi256EEEEEENS_12float_e4m3_tENS5_IJlSB_lEEESJ_SK_NS4_8TiledMMAINS4_8MMA_AtomIJNS4_4SM904GMMA30MMA_64x16x32_F32E4M3E4M3_SS_TNILNSO_7ScaleInE1ELSQ_1EEEEEENS4_6LayoutISC_NS5_IJNSA_ILi0EEESU_SU_EEEEENS5_IJNS4_10UnderscoreESX_SX_EEEEENS4_13SM90_TMA_LOADENS4_14ComposedLayoutINS4_7SwizzleILi3ELi4ELi3EEENS4_18smem_ptr_flag_bitsILi8EEENST_INS5_IJNSA_ILi8EEENSA_ILi128EEEEEENS5_IJS17_SB_EEEEEEEvNS4_8identityES10_S1B_vS1C_EENS_8epilogue10collective6detail29Sm90TmaWarpSpecializedAdapterINS1F_15DefaultEpilogueISJ_SK_SK_NS1E_6thread17LinearCombinationISJ_Li1EffLNS1J_9ScaleType4KindE0ELNS_15FloatRoundStyleE2ESJ_EENS1_15EpilogueDefaultEEEEEvvEEEEvNT_6ParamsE)
        .other          _ZN7cutlass13device_kernelINS_4gemm6kernel13GemmUniversalIN4cute5tupleIJiiiiEEENS1_10collective13CollectiveMmaINS1_37MainloopSm90TmaGmmaWarpSpecializedFP8ILi2ENS5_IJNS4_1CILi1EEESB_SB_EEENS1_32KernelTmaWarpSpecializedPingpongEEENS5_IJNSA_ILi64EEENSA_ILi240EEENSA_ILi256EEEEEENS_12float_e4m3_tENS5_IJlSB_lEEESJ_SK_NS4_8TiledMMAINS4_8MMA_AtomIJNS4_4SM904GMMA30MMA_64x16x32_F32E4M3E4M3_SS_TNILNSO_7ScaleInE1ELSQ_1EEEEEENS4_6LayoutISC_NS5_IJNSA_ILi0EEESU_SU_EEEEENS5_IJNS4_10UnderscoreESX_SX_EEEEENS4_13SM90_TMA_LOADENS4_14ComposedLayoutINS4_7SwizzleILi3ELi4ELi3EEENS4_18smem_ptr_flag_bitsILi8EEENST_INS5_IJNSA_ILi8EEENSA_ILi128EEEEEENS5_IJS17_SB_EEEEEEEvNS4_8identityES10_S1B_vS1C_EENS_8epilogue10collective6detail29Sm90TmaWarpSpecializedAdapterINS1F_15DefaultEpilogueISJ_SK_SK_NS1E_6thread17LinearCombinationISJ_Li1EffLNS1J_9ScaleType4KindE0ELNS_15FloatRoundStyleE2ESJ_EENS1_15EpilogueDefaultEEEEEvvEEEEvNT_6ParamsE,@"STO_CUDA_ENTRY STV_DEFAULT"
_ZN7cutlass13device_kernelINS_4gemm6kernel13GemmUniversalIN4cute5tupleIJiiiiEEENS1_10collective13CollectiveMmaINS1_37MainloopSm90TmaGmmaWarpSpecializedFP8ILi2ENS5_IJNS4_1CILi1EEESB_SB_EEENS1_32KernelTmaWarpSpecializedPingpongEEENS5_IJNSA_ILi64EEENSA_ILi240EEENSA_ILi256EEEEEENS_12float_e4m3_tENS5_IJlSB_lEEESJ_SK_NS4_8TiledMMAINS4_8MMA_AtomIJNS4_4SM904GMMA30MMA_64x16x32_F32E4M3E4M3_SS_TNILNSO_7ScaleInE1ELSQ_1EEEEEENS4_6LayoutISC_NS5_IJNSA_ILi0EEESU_SU_EEEEENS5_IJNS4_10UnderscoreESX_SX_EEEEENS4_13SM90_TMA_LOADENS4_14ComposedLayoutINS4_7SwizzleILi3ELi4ELi3EEENS4_18smem_ptr_flag_bitsILi8EEENST_INS5_IJNSA_ILi8EEENSA_ILi128EEEEEENS5_IJS17_SB_EEEEEEEvNS4_8identityES10_S1B_vS1C_EENS_8epilogue10collective6detail29Sm90TmaWarpSpecializedAdapterINS1F_15DefaultEpilogueISJ_SK_SK_NS1E_6thread17LinearCombinationISJ_Li1EffLNS1J_9ScaleType4KindE0ELNS_15FloatRoundStyleE2ESJ_EENS1_15EpilogueDefaultEEEEEvvEEEEvNT_6ParamsE:
[----:B------:R-:W0:Y:S02]  /*0000*/  LDC R1, c[0x0][0x28] ;  /* 0x00000a00ff017b82 */ /* 0x000e240000000800 */
[----:B0-----:R-:W-:Y:S01]  /*0010*/  VIADD R1, R1, 0xffffff78 ;  /* 0xffffff7801017836 */ /* 0x001fe20000000000 */
[----:B------:R-:W0:Y:S01]  /*0020*/  S2R R2, SR_TID.X ;  /* 0x0000000000027919 */ /* 0x000e220000002100 */
[----:B------:R-:W-:Y:S01]  /*0030*/  ELECT P0, URZ, PT ;  /* 0x00000000003f782f */ /* 0x000fe20003800000 */
[----:B------:R-:W-:Y:S01]  /*0040*/  BSSY B0, `(.L_x_0) ;  /* 0x0000014000007945 */ /* 0x000fe20003800000 */
[----:B0-----:R-:W-:-:S05]  /*0050*/  SHF.R.U32.HI R0, RZ, 0x5, R2 ;  /* 0x00000005ff007819 */ /* 0x001fca0000011602 */
[----:B------:R-:W0:Y:S02]  /*0060*/  SHFL.IDX PT, R3, R0, RZ, 0x1f ;  /* 0x00001fff00037589 */ /* 0x000e2400000e0000 */
[----:B0-----:R-:W-:Y:S02]  /*0070*/  R2UR UR10, R3 ;  /* 0x00000000030a72ca */ /* 0x001fe400000e0000 */
[----:B------:R-:W-:-:S05]  /*0080*/  SHF.R.U32.HI R3, RZ, 0x7, R2 ;  /* 0x00000007ff037819 */ /* 0x000fca0000011602 */
[----:B------:R0:W1:Y:S06]  /*0090*/  SHFL.IDX PT, R4, R3, RZ, 0x1f ;  /* 0x00001fff03047589 */ /* 0x00006c00000e0000 */
[----:B------:R-:W-:Y:S02]  /*00a0*/  USHF.R.S32.HI UR4, URZ, 0x1f, UR10 ;  /* 0x0000001f3f047899 */ /* 0x000fe4000801140a */
[----:B------:R-:W-:Y:S02]  /*00b0*/  ISETP.NE.OR P0, PT, RZ, UR10, !P0 ;  /* 0x0000000aff007c0c */ /* 0x000fe4000c705670 */
[----:B------:R-:W-:-:S04]  /*00c0*/  ULEA.HI UR4, UR4, UR10, URZ, 0x2 ;  /* 0x0000000a04047291 */ /* 0x000fc8000f8f103f */
[----:B------:R-:W-:-:S04]  /*00d0*/  ULOP3.LUT UR4, UR4, 0xfffffffc, URZ, 0xc0, !UPT ;  /* 0xfffffffc04047892 */ /* 0x000fc8000f8ec03f */
[----:B------:R-:W-:-:S03]  /*00e0*/  UIADD3 UR10, UR10, -UR4, URZ ;  /* 0x800000040a0a7290 */ /* 0x000fc6000fffe03f */
[----:B0-----:R-:W-:Y:S09]  /*00f0*/  @P0 BRA `(.L_x_1) ;  /* 0x0000000000200947 */ /* 0x001ff20003800000 */
[----:B------:R-:W-:Y:S02]  /*0100*/  ULDC.64 UR4, c[0x0][0x198] ;  /* 0x0000660000047ab9 */ /* 0x000fe40000000a00 */
[----:B------:R-:W-:Y:S02]  /*0110*/  UIADD3 UR6, UP0, UR4, 0xf0, URZ ;  /* 0x000000f004067890 */ /* 0x000fe4000ff1e03f */
[----:B------:R-:W-:Y:S02]  /*0120*/  UIADD3 UR4, UP1, UR4, 0x1f0, URZ ;  /* 0x000001f004047890 */ /* 0x000fe4000ff3e03f */
[----:B------:R-:W-:Y:S02]  /*0130*/  UIADD3.X UR7, URZ, UR5, URZ, UP0, !UPT ;  /* 0x000000053f077290 */ /* 0x000fe400087fe43f */
[----:B------:R-:W-:-:S07]  /*0140*/  UIADD3.X UR5, URZ, UR5, URZ, UP1, !UPT ;  /* 0x000000053f057290 */ /* 0x000fce0008ffe43f */
[----:B------:R0:W-:Y:S02]  /*0150*/  UTMACCTL.PF [UR6] ;  /* 0x00000000060079b9 */ /* 0x0001e40008040000 */
[----:B------:R0:W-:Y:S02]  /*0160*/  UTMACCTL.PF [UR4] ;  /* 0x00000000040079b9 */ /* 0x0001e40008040000 */
[----:B0-----:R-:W-:Y:S01]  /*0170*/  NOP ;  /* 0x0000000000007918 */ /* 0x001fe20000000000 */
.L_x_1:
[----:B------:R-:W-:Y:S05]  /*0180*/  BSYNC B0 ;  /* 0x0000000000007941 */ /* 0x000fea0003800000 */
.L_x_0:
[----:B------:R-:W0:Y:S01]  /*0190*/  SHFL.IDX PT, R5, R0, RZ, 0x1f ;  /* 0x00001fff00057589 */ /* 0x000e2200000e0000 */
[----:B-1----:R-:W-:Y:S01]  /*01a0*/  R2UR UR20, R4 ;  /* 0x00000000041472ca */ /* 0x002fe200000e0000 */
[----:B------:R-:W-:-:S04]  /*01b0*/  UISETP.NE.AND UP0, UPT, UR10, 0x3, UPT ;  /* 0x000000030a00788c */ /* 0x000fc8000bf05270 */
[----:B------:R-:W-:-:S08]  /*01c0*/  UISETP.EQ.OR UP0, UPT, UR10, URZ, !UP0 ;  /* 0x0000003f0a00728c */ /* 0x000fd0000c702670 */
[----:B------:R-:W-:Y:S02]  /*01d0*/  UIADD3 UR12, UR20, -0x1, URZ ;  /* 0xffffffff140c7890 */ /* 0x000fe4000fffe03f */
[----:B------:R-:W-:Y:S02]  /*01e0*/  UISETP.EQ.AND UP0, UPT, UR20, URZ, UP0 ;  /* 0x0000003f1400728c */ /* 0x000fe40008702270 */
[----:B------:R-:W-:Y:S02]  /*01f0*/  UISETP.GE.U32.AND UP1, UPT, UR12, 0x2, UPT ;  /* 0x000000020c00788c */ /* 0x000fe4000bf26070 */
[----:B------:R-:W-:Y:S01]  /*0200*/  USEL UR5, URZ, 0x1, !UP0 ;  /* 0x000000013f057887 */ /* 0x000fe2000c000000 */
[----:B0-----:R-:W-:-:S03]  /*0210*/  ISETP.NE.AND P0, PT, R5, RZ, PT ;  /* 0x000000ff0500720c */ /* 0x001fc60003f05270 */
[----:B------:R-:W-:-:S10]  /*0220*/  USEL UR5, UR5, 0x2, UP1 ;  /* 0x0000000205057887 */ /* 0x000fd40008800000 */
[----:B------:R-:W-:Y:S05]  /*0230*/  @P0 BRA `(.L_x_2) ;  /* 0x0000000000480947 */ /* 0x000fea0003800000 */
[----:B------:R-:W0:Y:S01]  /*0240*/  S2UR UR6, SR_CgaCtaId ;  /* 0x00000000000679c3 */ /* 0x000e220000008800 */
[----:B------:R-:W-:Y:S01]  /*0250*/  UMOV UR4, 0x400 ;  /* 0x0000040000047882 */ /* 0x000fe20000000000 */
[----:B------:R-:W-:Y:S01]  /*0260*/  UMOV UR7, 0x1 ;  /* 0x0000000100077882 */ /* 0x000fe20000000000 */
[----:B------:R-:W-:Y:S01]  /*0270*/  UMOV UR8, 0x80 ;  /* 0x0000008000087882 */ /* 0x000fe20000000000 */
[----:B------:R-:W-:Y:S01]  /*0280*/  ELECT P0, URZ, PT ;  /* 0x00000000003f782f */ /* 0x000fe20003800000 */
[----:B------:R-:W-:-:S04]  /*0290*/  UIADD3 UR8, -UR8, 0x100000, URZ ;  /* 0x0010000008087890 */ /* 0x000fc8000fffe13f */
[----:B------:R-:W-:Y:S02]  /*02a0*/  USHF.L.U32 UR9, UR8, 0xb, URZ ;  /* 0x0000000b08097899 */ /* 0x000fe4000800063f */
[----:B------:R-:W-:Y:S02]  /*02b0*/  USHF.L.U32 UR8, UR8, 0x1, URZ ;  /* 0x0000000108087899 */ /* 0x000fe4000800063f */
[----:B0-----:R-:W-:Y:S02]  /*02c0*/  ULEA UR4, UR6, UR4, 0x18 ;  /* 0x0000000406047291 */ /* 0x001fe4000f8ec03f */
[----:B------:R-:W-:-:S04]  /*02d0*/  UIADD3 UR6, -UR7, 0x100000, URZ ;  /* 0x0010000007067890 */ /* 0x000fc8000fffe13f */
[----:B------:R-:W-:Y:S02]  /*02e0*/  USHF.L.U32 UR7, UR6, 0xb, URZ ;  /* 0x0000000b06077899 */ /* 0x000fe4000800063f */
[----:B------:R-:W-:Y:S01]  /*02f0*/  USHF.L.U32 UR6, UR6, 0x1, URZ ;  /* 0x0000000106067899 */ /* 0x000fe2000800063f */
[----:B------:R-:W0:Y:S11]  /*0300*/  FENCE.VIEW.ASYNC.S ;  /* 0x00000000000073c6 */ /* 0x000e360000000000 */
[----:B0-----:R0:W1:Y:S01]  /*0310*/  SYNCS.EXCH.64 URZ, [UR4], UR6 ;  /* 0x00000006043f75b2 */ /* 0x0010620008000100 */
[----:B------:R0:W2:Y:S01]  /*0320*/  SYNCS.EXCH.64 URZ, [UR4+0x10], UR8 ;  /* 0x00001008043f75b2 */ /* 0x0000a20008000100 */
[----:B------:R0:W3:Y:S01]  /*0330*/  SYNCS.EXCH.64 URZ, [UR4+0x8], UR6 ;  /* 0x00000806043f75b2 */ /* 0x0000e20008000100 */
[----:B------:R0:W4:Y:S01]  /*0340*/  SYNCS.EXCH.64 URZ, [UR4+0x18], UR8 ;  /* 0x00001808043f75b2 */ /* 0x0001220008000100 */
[----:B------:R-:W-:Y:S01]  /*0350*/  NOP ;  /* 0x0000000000007918 */ /* 0x000fe20000000000 */
.L_x_2:
[----:B------:R-:W5:Y:S01]  /*0360*/  SHFL.IDX PT, R5, R0, RZ, 0x1f ;  /* 0x00001fff00057589 */ /* 0x000f6200000e0000 */
[----:B------:R-:W-:Y:S01]  /*0370*/  ELECT P0, URZ, PT ;  /* 0x00000000003f782f */ /* 0x000fe20003800000 */
[----:B------:R-:W-:Y:S01]  /*0380*/  NOP ;  /* 0x0000000000007918 */ /* 0x000fe20000000000 */
[----:B------:R-:W-:Y:S01]  /*0390*/  ELECT P1, URZ, PT ;  /* 0x00000000003f782f */ /* 0x000fe20003820000 */
[----:B------:R-:W1:Y:S01]  /*03a0*/  SHFL.IDX PT, R4, R0, RZ, 0x1f ;  /* 0x00001fff00047589 */ /* 0x000e6200000e0000 */
[----:B0-----:R-:W-:Y:S01]  /*03b0*/  UMOV UR6, 0x20 ;  /* 0x0000002000067882 */ /* 0x001fe20000000000 */
[----:B------:R-:W-:Y:S01]  /*03c0*/  UMOV UR9, 0x80 ;  /* 0x0000008000097882 */ /* 0x000fe20000000000 */
[----:B------:R-:W-:Y:S01]  /*03d0*/  NOP ;  /* 0x0000000000007918 */ /* 0x000fe20000000000 */
[----:B------:R0:W2:Y:S01]  /*03e0*/  SHFL.IDX PT, R0, R3, RZ, 0x1f ;  /* 0x00001fff03007589 */ /* 0x0000a200000e0000 */
[----:B------:R-:W-:Y:S01]  /*03f0*/  ULDC.64 UR32, c[0x0][0x208] ;  /* 0x0000820000207ab9 */ /* 0x000fe20000000a00 */
[----:B0-----:R-:W-:-:S04]  /*0400*/  SHF.R.S32.HI R3, RZ, 0x1f, R2 ;  /* 0x0000001fff037819 */ /* 0x001fc80000011402 */
[----:B------:R-:W-:Y:S02]  /*0410*/  LEA.HI R3, R3, R2, RZ, 0x7 ;  /* 0x0000000203037211 */ /* 0x000fe400078f38ff */
[----:B-----5:R-:W-:Y:S02]  /*0420*/  ISETP.NE.OR P0, PT, R5, RZ, !P0 ;  /* 0x000000ff0500720c */ /* 0x020fe40004705670 */
[----:B------:R-:W-:Y:S02]  /*0430*/  LOP3.LUT R3, R3, 0xffffff80, RZ, 0xc0, !PT ;  /* 0xffffff8003037812 */ /* 0x000fe400078ec0ff */
[----:B-1----:R-:W-:-:S09]  /*0440*/  ISETP.NE.OR P1, PT, R4, RZ, !P1 ;  /* 0x000000ff0400720c */ /* 0x002fd20004f25670 */
[----:B------:R-:W-:-:S04]  /*0450*/  VOTEU.ALL UP0, P0 ;  /* 0x00000000003f7886 */ /* 0x000fc80000000000 */
[----:B------:R-:W-:Y:S01]  /*0460*/  VOTEU.ALL UP1, P1 ;  /* 0x00000000003f7886 */ /* 0x000fe20000820000 */
[----:B------:R-:W0:Y:S01]  /*0470*/  @!UP0 S2UR UR8, SR_CgaCtaId ;  /* 0x00000000000889c3 */ /* 0x000e220000008800 */
[----:B------:R-:W-:Y:S01]  /*0480*/  @!UP0 UMOV UR4, 0x400 ;  /* 0x0000040000048882 */ /* 0x000fe20000000000 */
[----:B------:R-:W-:-:S04]  /*0490*/  @!UP0 UIADD3 UR6, -UR6, 0x100000, URZ ;  /* 0x0010000006068890 */ /* 0x000fc8000fffe13f */
[----:B------:R-:W-:Y:S02]  /*04a0*/  @!UP0 USHF.L.U32 UR7, UR6, 0xb, URZ ;  /* 0x0000000b06078899 */ /* 0x000fe4000800063f */
[----:B------:R-:W-:Y:S01]  /*04b0*/  @!UP0 USHF.L.U32 UR6, UR6, 0x1, URZ ;  /* 0x0000000106068899 */ /* 0x000fe2000800063f */
[----:B------:R-:W-:Y:S01]  /*04c0*/  @!UP1 UMOV UR11, 0x400 ;  /* 0x00000400000b9882 */ /* 0x000fe20000000000 */
[----:B------:R-:W-:Y:S01]  /*04d0*/  VOTEU.ALL UP2, P1 ;  /* 0x00000000003f7886 */ /* 0x000fe20000840000 */
[----:B------:R-:W-:Y:S01]  /*04e0*/  VOTEU.ALL UP3, P1 ;  /* 0x00000000003f7886 */ /* 0x000fe20000860000 */
[----:B------:R-:W-:Y:S01]  /*04f0*/  VOTEU.ALL UP4, P1 ;  /* 0x00000000003f7886 */ /* 0x000fe20000880000 */
[----:B------:R-:W1:Y:S01]  /*0500*/  @!UP1 S2UR UR13, SR_CgaCtaId ;  /* 0x00000000000d99c3 */ /* 0x000e620000008800 */
[----:B------:R-:W-:Y:S01]  /*0510*/  VOTEU.ALL UP5, P1 ;  /* 0x00000000003f7886 */ /* 0x000fe200008a0000 */
[----:B------:R-:W-:Y:S01]  /*0520*/  ISETP.NE.AND P1, PT, RZ, UR20, PT ;  /* 0x00000014ff007c0c */ /* 0x000fe2000bf25270 */
[----:B0-----:R-:W-:-:S02]  /*0530*/  @!UP0 ULEA UR4, UR8, UR4, 0x18 ;  /* 0x0000000408048291 */ /* 0x001fc4000f8ec03f */
[----:B------:R-:W-:-:S04]  /*0540*/  @!UP1 UIADD3 UR8, -UR9, 0x100000, URZ ;  /* 0x0010000009089890 */ /* 0x000fc8000fffe13f */
[----:B------:R-:W-:Y:S02]  /*0550*/  @!UP1 USHF.L.U32 UR9, UR8, 0xb, URZ ;  /* 0x0000000b08099899 */ /* 0x000fe4000800063f */
[----:B------:R-:W-:Y:S01]  /*0560*/  @!UP1 USHF.L.U32 UR8, UR8, 0x1, URZ ;  /* 0x0000000108089899 */ /* 0x000fe2000800063f */
[----:B------:R-:W-:Y:S01]  /*0570*/  VOTEU.ALL UP0, P0 ;  /* 0x00000000003f7886 */ /* 0x000fe20000000000 */
[----:B-1----:R-:W-:Y:S01]  /*0580*/  @!UP1 ULEA UR11, UR13, UR11, 0x18 ;  /* 0x0000000b0d0b9291 */ /* 0x002fe2000f8ec03f */
[----:B--2---:R-:W-:Y:S01]  /*0590*/  R2UR UR13, R0 ;  /* 0x00000000000d72ca */ /* 0x004fe200000e0000 */
[----:B------:R-:W-:Y:S01]  /*05a0*/  VOTEU.ALL UP1, P0 ;  /* 0x00000000003f7886 */ /* 0x000fe20000020000 */
[----:B------:R-:W-:Y:S01]  /*05b0*/  IMAD.IADD R0, R2, 0x1, -R3 ;  /* 0x0000000102007824 */ /* 0x000fe200078e0a03 */
[----:B------:R-:W0:Y:S02]  /*05c0*/  FENCE.VIEW.ASYNC.S ;  /* 0x00000000000073c6 */ /* 0x000e240000000000 */
[----:B0-----:R-:W3:Y:S01]  /*05d0*/  @!UP0 SYNCS.EXCH.64 URZ, [UR4+0x50], UR6 ;  /* 0x00005006043f85b2 */ /* 0x001ee20008000100 */
[----:B------:R0:W3:Y:S01]  /*05e0*/  @!UP1 SYNCS.EXCH.64 URZ, [UR4+0x58], UR6 ;  /* 0x00005806043f95b2 */ /* 0x0000e20008000100 */
[----:B------:R-:W-:Y:S01]  /*05f0*/  NOP ;  /* 0x0000000000007918 */ /* 0x000fe20000000000 */
[----:B0-----:R-:W-:-:S02]  /*0600*/  ULDC.64 UR6, c[0x0][0x598] ;  /* 0x0001660000067ab9 */ /* 0x001fc40000000a00 */
[----:B------:R-:W-:Y:S01]  /*0610*/  ISETP.NE.U32.AND P0, PT, RZ, UR6, PT ;  /* 0x00000006ff007c0c */ /* 0x000fe2000bf05070 */
[----:B------:R0:W3:Y:S03]  /*0620*/  @!UP2 SYNCS.EXCH.64 URZ, [UR11+0x30], UR8 ;  /* 0x000030080b3fa5b2 */ /* 0x0000e60008000100 */
[----:B------:R-:W-:Y:S01]  /*0630*/  ISETP.NE.AND.EX P0, PT, RZ, UR7, PT, P0 ;  /* 0x00000007ff007c0c */ /* 0x000fe2000bf05300 */
[----:B------:R0:W3:Y:S01]  /*0640*/  @!UP3 SYNCS.EXCH.64 URZ, [UR11+0x38], UR8 ;  /* 0x000038080b3fb5b2 */ /* 0x0000e20008000100 */
[----:B------:R0:W3:Y:S01]  /*0650*/  @!UP4 SYNCS.EXCH.64 URZ, [UR11+0x40], UR8 ;  /* 0x000040080b3fc5b2 */ /* 0x0000e20008000100 */
[----:B------:R0:W3:Y:S01]  /*0660*/  @!UP5 SYNCS.EXCH.64 URZ, [UR11+0x48], UR8 ;  /* 0x000048080b3fd5b2 */ /* 0x0000e20008000100 */
[----:B------:R-:W-:Y:S01]  /*0670*/  NOP ;  /* 0x0000000000007918 */ /* 0x000fe20000000000 */
[----:B---34-:R-:W-:Y:S08]  /*0680*/  BAR.SYNC.DEFER_BLOCKING 0x0 ;  /* 0x0000000000007b1d */ /* 0x018ff00000010000 */
[----:B0-----:R-:W-:Y:S05]  /*0690*/  @!P0 BRA `(.L_x_3) ;  /* 0x0000000000208947 */ /* 0x001fea0003800000 */
[----:B------:R-:W0:Y:S02]  /*06a0*/  LDC.64 R4, c[0x0][0x598] ;  /* 0x00016600ff047b82 */ /* 0x000e240000000a00 */
[----:B0-----:R-:W2:Y:S02]  /*06b0*/  LDG.E.64 R4, desc[UR32][R4.64] ;  /* 0x0000002004047981 */ /* 0x001ea4000c1e1b00 */
[----:B--2---:R-:W-:-:S04]  /*06c0*/  ISETP.NE.U32.AND P0, PT, R4, RZ, PT ;  /* 0x000000ff0400720c */ /* 0x004fc80003f05070 */
[----:B------:R-:W-:-:S13]  /*06d0*/  ISETP.NE.AND.EX P0, PT, R5, RZ, PT, P0 ;  /* 0x000000ff0500720c */ /* 0x000fda0003f05300 */
[----:B------:R-:W-:Y:S05]  /*06e0*/  @!P0 BRA `(.L_x_3) ;  /* 0x00000000000c8947 */ /* 0x000fea0003800000 */
[----:B------:R-:W2:Y:S02]  /*06f0*/  LD.E R4, desc[UR32][R4.64] ;  /* 0x0000002004047980 */ /* 0x000ea4000c101900 */
[----:B--2---:R-:W-:Y:S01]  /*0700*/  R2UR UR19, R4 ;  /* 0x00000000041372ca */ /* 0x004fe200000e0000 */
[----:B------:R-:W-:-:S14]  /*0710*/  BRA `(.L_x_4) ;  /* 0x0000000000247947 */ /* 0x000fdc0003800000 */
.L_x_3:
[----:B------:R-:W-:Y:S02]  /*0720*/  ULDC.64 UR6, c[0x0][0x588] ;  /* 0x0001620000067ab9 */ /* 0x000fe40000000a00 */
[----:B------:R-:W-:-:S04]  /*0730*/  ISETP.NE.U32.AND P0, PT, RZ, UR6, PT ;  /* 0x00000006ff007c0c */ /* 0x000fc8000bf05070 */
[----:B------:R-:W-:-:S13]  /*0740*/  ISETP.NE.AND.EX P0, PT, RZ, UR7, PT, P0 ;  /* 0x00000007ff007c0c */ /* 0x000fda000bf05300 */
[----:B------:R-:W-:Y:S05]  /*0750*/  @!P0 BRA `(.L_x_5) ;  /* 0x0000000000108947 */ /* 0x000fea0003800000 */
[----:B------:R-:W0:Y:S02]  /*0760*/  LDC.64 R4, c[0x0][0x588] ;  /* 0x00016200ff047b82 */ /* 0x000e240000000a00 */
[----:B0-----:R-:W2:Y:S02]  /*0770*/  LDG.E R4, desc[UR32][R4.64] ;  /* 0x0000002004047981 */ /* 0x001ea4000c1e1900 */
[----:B--2---:R-:W-:Y:S01]  /*0780*/  R2UR UR19, R4 ;  /* 0x00000000041372ca */ /* 0x004fe200000e0000 */
[----:B------:R-:W-:-:S14]  /*0790*/  BRA `(.L_x_4) ;  /* 0x0000000000047947 */ /* 0x000fdc0003800000 */
.L_x_5:
[----:B------:R-:W-:-:S05]  /*07a0*/  ULDC UR19, c[0x0][0x580] ;  /* 0x0001600000137ab9 */ /* 0x000fca0000000800 */
.L_x_4:
[----:B------:R-:W-:Y:S02]  /*07b0*/  ULDC.64 UR6, c[0x0][0x5a0] ;  /* 0x0001680000067ab9 */ /* 0x000fe40000000a00 */
[----:B------:R-:W-:-:S04]  /*07c0*/  ISETP.NE.U32.AND P0, PT, RZ, UR6, PT ;  /* 0x00000006ff007c0c */ /* 0x000fc8000bf05070 */
[----:B------:R-:W-:-:S13]  /*07d0*/  ISETP.NE.AND.EX P0, PT, RZ, UR7, PT, P0 ;  /* 0x00000007ff007c0c */ /* 0x000fda000bf05300 */
[----:B------:R-:W-:Y:S05]  /*07e0*/  @!P0 BRA `(.L_x_6) ;  /* 0x0000000000208947 */ /* 0x000fea0003800000 */
        /* <DEDUP_REMOVED lines=8> */
.L_x_6:
        /* <DEDUP_REMOVED lines=8> */
.L_x_8:
[----:B------:R-:W-:-:S05]  /*08f0*/  ULDC UR18, c[0x0][0x584] ;  /* 0x0001610000127ab9 */ /* 0x000fca0000000800 */
.L_x_7:
[----:B------:R-:W0:Y:S01]  /*0900*/  S2UR UR9, SR_CTAID.Y ;  /* 0x00000000000979c3 */ /* 0x000e220000002600 */
[----:B------:R-:W-:Y:S01]  /*0910*/  ULDC UR4, c[0x0][0x65c] ;  /* 0x0001970000047ab9 */ /* 0x000fe20000000800 */
[----:B------:R-:W-:Y:S01]  /*0920*/  UISETP.NE.AND UP0, UPT, UR20, 0x2, UPT ;  /* 0x000000021400788c */ /* 0x000fe2000bf05270 */
[----:B------:R-:W-:Y:S01]  /*0930*/  IMAD.MOV.U32 R6, RZ, RZ, -0x1 ;  /* 0xffffffffff067424 */ /* 0x000fe200078e00ff */
[----:B------:R-:W-:Y:S01]  /*0940*/  UISETP.NE.AND UP2, UPT, UR4, 0x1, UPT ;  /* 0x000000010400788c */ /* 0x000fe2000bf45270 */
[----:B------:R-:W-:-:S03]  /*0950*/  PRMT R3, RZ, 0x7610, R3 ;  /* 0x00007610ff037816 */ /* 0x000fc60000000003 */
[----:B------:R-:W1:Y:S01]  /*0960*/  S2UR UR8, SR_CTAID.X ;  /* 0x00000000000879c3 */ /* 0x000e620000002500 */
[----:B------:R2:W-:Y:S06]  /*0970*/  STL [R1+0x3c], R6 ;  /* 0x00003c0601007387 */ /* 0x0005ec0000100800 */
[----:B------:R-:W-:Y:S01]  /*0980*/  @UP2 ULDC UR16, c[0x0][0x10] ;  /* 0x0000040000102ab9 */ /* 0x000fe20000000800 */
[----:B------:R-:W-:Y:S01]  /*0990*/  @UP2 UMOV UR7, URZ ;  /* 0x0000003f00072c82 */ /* 0x000fe20008000000 */
[----:B------:R-:W-:Y:S01]  /*09a0*/  @UP2 UMOV UR4, URZ ;  /* 0x0000003f00042c82 */ /* 0x000fe20008000000 */
[----:B------:R-:W3:Y:S01]  /*09b0*/  LDC.64 R4, c[0x0][0x650] ;  /* 0x00019400ff047b82 */ /* 0x000ee20000000a00 */
[----:B0-----:R-:W-:-:S02]  /*09c0*/  @UP2 UMOV UR11, UR9 ;  /* 0x00000009000b2c82 */ /* 0x001fc40008000000 */
[----:B------:R-:W-:Y:S01]  /*09d0*/  @UP2 UMOV UR6, UR11 ;  /* 0x0000000b00062c82 */ /* 0x000fe20008000000 */
[----:B------:R-:W-:Y:S01]  /*09e0*/  @!UP2 UMOV UR11, UR9 ;  /* 0x00000009000bac82 */ /* 0x000fe20008000000 */
[----:B------:R-:W-:Y:S01]  /*09f0*/  UMOV UR9, URZ ;  /* 0x0000003f00097c82 */ /* 0x000fe20008000000 */
[----:B-1----:R-:W-:-:S03]  /*0a00*/  @UP2 UIMAD.WIDE.U32 UR16, UR8, UR16, UR6 ;  /* 0x00000010081022a5 */ /* 0x002fc6000f8e0006 */
[----:B------:R-:W-:Y:S01]  /*0a10*/  @!UP2 ULDC UR6, c[0x0][0xc] ;  /* 0x000003000006aab9 */ /* 0x000fe20000000800 */
[----:B------:R-:W-:Y:S01]  /*0a20*/  ULDC UR14, c[0x0][0xc] ;  /* 0x00000300000e7ab9 */ /* 0x000fe20000000800 */
[----:B------:R-:W-:Y:S01]  /*0a30*/  ULDC UR15, c[0x0][0x10] ;  /* 0x00000400000f7ab9 */ /* 0x000fe20000000800 */
[----:B------:R-:W-:Y:S02]  /*0a40*/  @UP2 UIADD3 UR17, UR17, UR4, URZ ;  /* 0x0000000411112290 */ /* 0x000fe4000fffe03f */
[----:B------:R-:W-:Y:S02]  /*0a50*/  UIMAD.WIDE.U32 UR14, UR14, UR15, URZ ;  /* 0x0000000f0e0e72a5 */ /* 0x000fe4000f8e003f */
[----:B------:R-:W-:Y:S01]  /*0a60*/  @!UP2 UIMAD.WIDE.U32 UR6, UR6, UR11, UR8 ;  /* 0x0000000b0606a2a5 */ /* 0x000fe2000f8e0008 */
[----:B------:R-:W-:Y:S02]  /*0a70*/  ULDC UR4, c[0x0][0x14] ;  /* 0x0000050000047ab9 */ /* 0x000fe40000000800 */
[----:B------:R-:W-:-:S02]  /*0a80*/  UIMAD.WIDE.U32 UR30, UR14, UR4, URZ ;  /* 0x000000040e1e72a5 */ /* 0x000fc4000f8e003f */
[----:B------:R-:W-:Y:S02]  /*0a90*/  UIMAD UR4, UR15, UR4, URZ ;  /* 0x000000040f0472a4 */ /* 0x000fe4000f8e023f */
[----:B------:R-:W-:Y:S01]  /*0aa0*/  @!UP2 UMOV UR16, UR6 ;  /* 0x000000060010ac82 */ /* 0x000fe20008000000 */
[----:B------:R-:W-:Y:S01]  /*0ab0*/  @!UP2 UMOV UR17, UR7 ;  /* 0x000000070011ac82 */ /* 0x000fe20008000000 */
[----:B------:R-:W-:Y:S02]  /*0ac0*/  UIADD3 UR6, UR31, UR4, URZ ;  /* 0x000000041f067290 */ /* 0x000fe4000fffe03f */
[----:B------:R-:W-:-:S04]  /*0ad0*/  UIADD3 UR4, UP1, UR16, UR30, URZ ;  /* 0x0000001e10047290 */ /* 0x000fc8000ff3e03f */
[----:B------:R-:W-:Y:S02]  /*0ae0*/  UIADD3.X UR7, UR17, UR6, URZ, UP1, !UPT ;  /* 0x0000000611077290 */ /* 0x000fe40008ffe43f */
[----:B------:R-:W-:Y:S02]  /*0af0*/  USEL UR4, UR4, UR16, !UP0 ;  /* 0x0000001004047287 */ /* 0x000fe4000c000000 */
[----:B------:R-:W-:-:S04]  /*0b00*/  USEL UR7, UR7, UR17, !UP0 ;  /* 0x0000001107077287 */ /* 0x000fc8000c000000 */
[----:B---3--:R-:W-:Y:S01]  /*0b10*/  ISETP.LE.U32.AND P0, PT, R4, UR4, PT ;  /* 0x0000000404007c0c */ /* 0x008fe2000bf03070 */
[----:B--2---:R-:W-:Y:S02]  /*0b20*/  IMAD.U32 R6, RZ, RZ, UR4 ;  /* 0x00000004ff067e24 */ /* 0x004fe4000f8e00ff */
[----:B------:R-:W-:-:S05]  /*0b30*/  IMAD.U32 R4, RZ, RZ, UR7 ;  /* 0x00000007ff047e24 */ /* 0x000fca000f8e00ff */
[----:B------:R-:W-:Y:S01]  /*0b40*/  ISETP.GE.U32.AND.EX P0, PT, R4, R5, PT, P0 ;  /* 0x000000050400720c */ /* 0x000fe20003f06100 */
[----:B------:R-:W-:Y:S02]  /*0b50*/  IMAD.MOV.U32 R5, RZ, RZ, -0x1 ;  /* 0xffffffffff057424 */ /* 0x000fe400078e00ff */
[----:B------:R-:W-:-:S03]  /*0b60*/  IMAD.MOV.U32 R4, RZ, RZ, -0x1 ;  /* 0xffffffffff047424 */ /* 0x000fc600078e00ff */
[----:B------:R0:W-:Y:S04]  /*0b70*/  STL [R1+0x40], R5 ;  /* 0x0000400501007387 */ /* 0x0001e80000100800 */
[----:B------:R1:W-:Y:S01]  /*0b80*/  STL [R1+0x30], R4 ;  /* 0x0000300401007387 */ /* 0x0003e20000100800 */
[----:B0-----:R-:W-:-:S05]  /*0b90*/  IMAD.U32 R5, RZ, RZ, UR7 ;  /* 0x00000007ff057e24 */ /* 0x001fca000f8e00ff */
[----:B------:R1:W-:Y:S04]  /*0ba0*/  STL [R1+0x34], R5 ;  /* 0x0000340501007387 */ /* 0x0003e80000100800 */
[----:B------:R1:W-:Y:S01]  /*0bb0*/  STL [R1+0x38], R6 ;  /* 0x0000380601007387 */ /* 0x0003e20000100800 */
[----:B------:R-:W-:Y:S05]  /*0bc0*/  @P0 BRA `(.L_x_9) ;  /* 0x0000000400980947 */ /* 0x000fea0003800000 */
[----:B------:R-:W-:Y:S01]  /*0bd0*/  I2FP.F32.U32 R3, UR8 ;  /* 0x0000000800037c45 */ /* 0x000fe20008201000 */
[----:B------:R-:W-:Y:S01]  /*0be0*/  ULDC.64 UR22, c[0x0][0x628] ;  /* 0x00018a0000167ab9 */ /* 0x000fe20000000a00 */
[----:B------:R-:W-:Y:S01]  /*0bf0*/  ULDC UR4, c[0x0][0x150] ;  /* 0x0000540000047ab9 */ /* 0x000fe20000000800 */
[----:B------:R-:W-:Y:S01]  /*0c00*/  ISETP.NE.U32.AND P0, PT, RZ, UR22, PT ;  /* 0x00000016ff007c0c */ /* 0x000fe2000bf05070 */
[----:B------:R-:W-:Y:S01]  /*0c10*/  ULDC UR24, c[0x0][0x630] ;  /* 0x00018c0000187ab9 */ /* 0x000fe20000000800 */
[----:B------:R-:W-:Y:S01]  /*0c20*/  FMUL R3, R3, UR4 ;  /* 0x0000000403037c20 */ /* 0x000fe20008400000 */
[----:B------:R-:W-:Y:S01]  /*0c30*/  R2UR UR25, R6 ;  /* 0x00000000061972ca */ /* 0x000fe200000e0000 */
[----:B------:R-:W-:Y:S01]  /*0c40*/  ULDC UR27, c[0x0][0x154] ;  /* 0x00005500001b7ab9 */ /* 0x000fe20000000800 */
[----:B------:R-:W-:Y:S01]  /*0c50*/  ISETP.NE.AND.EX P0, PT, RZ, UR23, PT, P0 ;  /* 0x00000017ff007c0c */ /* 0x000fe2000bf05300 */
[----:B-1----:R0:W1:Y:S01]  /*0c60*/  F2I.U32.TRUNC.NTZ R4, R3 ;  /* 0x0000000300047305 */ /* 0x002062000020f000 */
[----:B------:R-:W-:-:S02]  /*0c70*/  R2UR UR26, R5 ;  /* 0x00000000051a72ca */ /* 0x000fc400000e0000 */
[----:B------:R-:W-:Y:S02]  /*0c80*/  R2UR UR14, R6 ;  /* 0x00000000060e72ca */ /* 0x000fe400000e0000 */
[----:B------:R-:W-:-:S07]  /*0c90*/  R2UR UR15, R5 ;  /* 0x00000000050f72ca */ /* 0x000fce00000e0000 */
[----:B0-----:R-:W-:Y:S08]  /*0ca0*/  @!P0 BRA `(.L_x_10) ;  /* 0x0000000000308947 */ /* 0x001ff00003800000 */
[----:B------:R-:W-:Y:S01]  /*0cb0*/  R2UR UR7, R6 ;  /* 0x00000000060772ca */ /* 0x000fe200000e0000 */
[----:B------:R-:W-:Y:S01]  /*0cc0*/  ULDC UR4, c[0x0][0x634] ;  /* 0x00018d0000047ab9 */ /* 0x000fe20000000800 */
[----:B------:R-:W-:-:S11]  /*0cd0*/  R2UR UR14, R5 ;  /* 0x00000000050e72ca */ /* 0x000fd600000e0000 */
[----:B------:R-:W-:-:S04]  /*0ce0*/  UIADD3 UR4, UP1, UR7, UR4, URZ ;  /* 0x0000000407047290 */ /* 0x000fc8000ff3e03f */
[----:B------:R-:W-:-:S04]  /*0cf0*/  UIADD3.X UR7, URZ, UR14, URZ, UP1, !UPT ;  /* 0x0000000e3f077290 */ /* 0x000fc80008ffe43f */
[----:B------:R-:W-:-:S04]  /*0d00*/  UIMAD.WIDE.U32 UR14, UR7, UR22, URZ ;  /* 0x00000016070e72a5 */ /* 0x000fc8000f8e003f */
[----:B------:R-:W-:Y:S02]  /*0d10*/  UIMAD.WIDE.U32 UR16, UP1, UR4, UR23, UR14 ;  /* 0x00000017041072a5 */ /* 0x000fe4000f82000e */
[----:B------:R-:W-:Y:S02]  /*0d20*/  UIMAD.WIDE.U32 UR14, UR4, UR22, URZ ;  /* 0x00000016040e72a5 */ /* 0x000fe4000f8e003f */
[----:B------:R-:W-:Y:S02]  /*0d30*/  UIADD3.X UR21, URZ, URZ, URZ, UP1, !UPT ;  /* 0x0000003f3f157290 */ /* 0x000fe40008ffe43f */
[----:B------:R-:W-:Y:S01]  /*0d40*/  UIADD3 URZ, UP1, UR15, UR16, URZ ;  /* 0x000000100f3f7290 */ /* 0x000fe2000ff3e03f */
[----:B------:R-:W-:-:S03]  /*0d50*/  UMOV UR20, UR17 ;  /* 0x0000001100147c82 */ /* 0x000fc60008000000 */
[----:B------:R-:W-:-:S12]  /*0d60*/  UIMAD.WIDE.U32.X UR14, UR7, UR23, UR20, UP1 ;  /* 0x00000017070e72a5 */ /* 0x000fd800088e0414 */
.L_x_10:
[----:B------:R-:W-:Y:S01]  /*0d70*/  USHF.R.U64 UR4, UR14, UR24, UR15 ;  /* 0x000000180e047299 */ /* 0x000fe2000800120f */
[----:B------:R-:W-:Y:S01]  /*0d80*/  I2FP.F32.U32 R3, UR11 ;  /* 0x0000000b00037c45 */ /* 0x000fe20008201000 */
[----:B------:R-:W-:Y:S01]  /*0d90*/  USHF.R.U32.HI UR7, URZ, UR24, UR15 ;  /* 0x000000183f077299 */ /* 0x000fe2000801160f */
[----:B-1----:R-:W-:Y:S01]  /*0da0*/  R2UR UR21, R4 ;  /* 0x00000000041572ca */ /* 0x002fe200000e0000 */
[----:B------:R-:W-:Y:S02]  /*0db0*/  UIADD3 UR24, UP1, URZ, -UR4, URZ ;  /* 0x800000043f187290 */ /* 0x000fe4000ff3e03f */
[----:B------:R-:W-:Y:S01]  /*0dc0*/  FMUL R3, R3, UR27 ;  /* 0x0000001b03037c20 */ /* 0x000fe20008400000 */
[----:B------:R-:W-:Y:S01]  /*0dd0*/  ULDC.64 UR14, c[0x0][0x620] ;  /* 0x00018800000e7ab9 */ /* 0x000fe20000000a00 */
[----:B------:R-:W-:Y:S01]  /*0de0*/  UIADD3.X UR7, URZ, ~UR7, URZ, UP1, !UPT ;  /* 0x800000073f077290 */ /* 0x000fe20008ffe43f */
[----:B------:R-:W-:Y:S01]  /*0df0*/  UMOV UR16, UR25 ;  /* 0x0000001900107c82 */ /* 0x000fe20008000000 */
[----:B------:R-:W-:-:S02]  /*0e00*/  UMOV UR17, UR26 ;  /* 0x0000001a00117c82 */ /* 0x000fc40008000000 */
[----:B------:R-:W0:Y:S01]  /*0e10*/  F2I.U32.TRUNC.NTZ R3, R3 ;  /* 0x0000000300037305 */ /* 0x000e22000020f000 */
[----:B------:R-:W-:Y:S02]  /*0e20*/  UIMAD UR7, UR7, UR14, URZ ;  /* 0x0000000e070772a4 */ /* 0x000fe4000f8e023f */
[----:B------:R-:W-:Y:S02]  /*0e30*/  UIMAD.WIDE.U32 UR16, UR24, UR14, UR16 ;  /* 0x0000000e181072a5 */ /* 0x000fe4000f8e0010 */
[----:B------:R-:W-:Y:S01]  /*0e40*/  UIMAD UR24, UR24, UR15, UR7 ;  /* 0x0000000f181872a4 */ /* 0x000fe2000f8e0207 */
[----:B------:R-:W-:Y:S01]  /*0e50*/  ULDC UR25, c[0x0][0x618] ;  /* 0x0001860000197ab9 */ /* 0x000fe20000000800 */
[----:B------:R-:W-:Y:S02]  /*0e60*/  ULDC UR29, c[0x0][0x658] ;  /* 0x00019600001d7ab9 */ /* 0x000fe40000000800 */
[----:B------:R-:W-:Y:S01]  /*0e70*/  UIADD3 UR24, UR17, UR24, URZ ;  /* 0x0000001811187290 */ /* 0x000fe2000fffe03f */
[----:B------:R-:W-:Y:S01]  /*0e80*/  UMOV UR20, 0xffffffff ;  /* 0xffffffff00147882 */ /* 0x000fe20000000000 */
[----:B------:R-:W-:Y:S01]  /*0e90*/  ULDC.64 UR14, c[0x0][0x640] ;  /* 0x00019000000e7ab9 */ /* 0x000fe20000000a00 */
[----:B------:R-:W-:Y:S01]  /*0ea0*/  USHF.L.U32 UR20, UR20, UR29, URZ ;  /* 0x0000001d14147299 */ /* 0x000fe2000800063f */
[----:B------:R-:W-:Y:S01]  /*0eb0*/  ISETP.NE.U32.AND P0, PT, RZ, UR14, PT ;  /* 0x0000000eff007c0c */ /* 0x000fe2000bf05070 */
[----:B------:R-:W-:Y:S01]  /*0ec0*/  USHF.R.U64 UR16, UR16, UR25, UR24 ;  /* 0x0000001910107299 */ /* 0x000fe20008001218 */
[----:B0-----:R-:W-:Y:S01]  /*0ed0*/  R2UR UR23, R3 ;  /* 0x00000000031772ca */ /* 0x001fe200000e0000 */
[----:B------:R-:W-:Y:S01]  /*0ee0*/  UMOV UR26, 0x1 ;  /* 0x00000001001a7882 */ /* 0x000fe20000000000 */
[----:B------:R-:W-:Y:S01]  /*0ef0*/  USHF.R.U32.HI UR24, URZ, UR25, UR24 ;  /* 0x000000193f187299 */ /* 0x000fe20008011618 */
[----:B------:R-:W-:Y:S01]  /*0f00*/  ISETP.NE.AND.EX P0, PT, RZ, UR15, PT, P0 ;  /* 0x0000000fff007c0c */ /* 0x000fe2000bf05300 */
[----:B------:R-:W-:Y:S01]  /*0f10*/  ULDC UR27, c[0x0][0x608] ;  /* 0x00018200001b7ab9 */ /* 0x000fe20000000800 */
[----:B------:R-:W-:-:S02]  /*0f20*/  USHF.L.U32 UR17, UR26, UR29, URZ ;  /* 0x0000001d1a117299 */ /* 0x000fc4000800063f */
[----:B------:R-:W-:Y:S02]  /*0f30*/  ULOP3.LUT UR26, URZ, UR20, URZ, 0x33, !UPT ;  /* 0x000000143f1a7292 */ /* 0x000fe4000f8e333f */
[----:B------:R-:W-:Y:S02]  /*0f40*/  USHF.R.U64 UR35, UR16, UR27, UR24 ;  /* 0x0000001b10237299 */ /* 0x000fe40008001218 */
[----:B------:R-:W-:Y:S02]  /*0f50*/  USHF.R.U32.HI UR20, URZ, UR27, UR24 ;  /* 0x0000001b3f147299 */ /* 0x000fe40008011618 */
[----:B------:R-:W-:Y:S02]  /*0f60*/  UIADD3 UR21, -UR21, URZ, URZ ;  /* 0x0000003f15157290 */ /* 0x000fe4000fffe13f */
[----:B------:R-:W-:Y:S02]  /*0f70*/  USHF.R.U64 UR36, UR35, UR29, UR20 ;  /* 0x0000001d23247299 */ /* 0x000fe40008001214 */
[----:B------:R-:W-:Y:S01]  /*0f80*/  USHF.R.U32.HI UR27, URZ, UR29, UR20 ;  /* 0x0000001d3f1b7299 */ /* 0x000fe20008011614 */
[----:B------:R-:W-:Y:S01]  /*0f90*/  ULDC UR22, c[0x0][0x144] ;  /* 0x0000510000167ab9 */ /* 0x000fe20000000800 */
[----:B------:R-:W-:Y:S01]  /*0fa0*/  ULDC UR7, c[0x0][0x600] ;  /* 0x0001800000077ab9 */ /* 0x000fe20000000800 */
[----:B------:R-:W-:-:S02]  /*0fb0*/  UIMAD UR8, UR22, UR21, UR8 ;  /* 0x00000015160872a4 */ /* 0x000fc4000f8e0208 */
[----:B------:R-:W-:Y:S02]  /*0fc0*/  UIADD3 UR9, UR7, -0x1, URZ ;  /* 0xffffffff07097890 */ /* 0x000fe4000fffe03f */
[----:B------:R-:W-:Y:S01]  /*0fd0*/  UIADD3 UR28, -UR23, URZ, URZ ;  /* 0x0000003f171c7290 */ /* 0x000fe2000fffe13f */
[----:B------:R-:W-:Y:S01]  /*0fe0*/  ULDC UR37, c[0x0][0x148] ;  /* 0x0000520000257ab9 */ /* 0x000fe20000000800 */
[----:B------:R-:W-:Y:S01]  /*0ff0*/  ULDC UR29, c[0x0][0x648] ;  /* 0x00019200001d7ab9 */ /* 0x000fe20000000800 */
[----:B------:R-:W-:Y:S01]  /*1000*/  ULDC UR34, c[0x0][0x638] ;  /* 0x00018e0000227ab9 */ /* 0x000fe20000000800 */
[----:B------:R-:W-:Y:S01]  /*1010*/  UMOV UR20, UR36 ;  /* 0x0000002400147c82 */ /* 0x000fe20008000000 */
[----:B------:R-:W-:Y:S01]  /*1020*/  UMOV UR21, UR27 ;  /* 0x0000001b00157c82 */ /* 0x000fe20008000000 */
[----:B------:R-:W-:Y:S06]  /*1030*/  @!P0 BRA `(.L_x_11) ;  /* 0x0000000000308947 */ /* 0x000fec0003800000 */
[----:B------:R-:W-:Y:S02]  /*1040*/  ULDC UR24, c[0x0][0x64c] ;  /* 0x0001930000187ab9 */ /* 0x000fe40000000800 */
        /* <DEDUP_REMOVED lines=8> */
[----:B------:R-:W-:-:S07]  /*10d0*/  UIMAD.WIDE.U32.X UR14, UR27, UR15, UR24, UP1 ;  /* 0x0000000f1b0e72a5 */ /* 0x000fce00088e0418 */
[----:B------:R-:W-:Y:S01]  /*10e0*/  UMOV UR20, UR14 ;  /* 0x0000000e00147c82 */ /* 0x000fe20008000000 */
[----:B------:R-:W-:-:S05]  /*10f0*/  UMOV UR21, UR15 ;  /* 0x0000000f00157c82 */ /* 0x000fca0008000000 */
.L_x_11:
[----:B------:R-:W-:Y:S01]  /*1100*/  USHF.R.U64 UR14, UR20, UR29, UR21 ;  /* 0x0000001d140e7299 */ /* 0x000fe20008001215 */
[----:B------:R-:W-:Y:S01]  /*1110*/  IMAD.U32 R6, RZ, RZ, UR4 ;  /* 0x00000004ff067e24 */ /* 0x000fe2000f8e00ff */
[----:B------:R-:W-:Y:S01]  /*1120*/  @UP2 UIMAD UR8, UR37, UR28, UR11 ;  /* 0x0000001c250822a4 */ /* 0x000fe2000f8e020b */
[----:B------:R-:W-:Y:S01]  /*1130*/  IMAD.MOV.U32 R3, RZ, RZ, 0x1 ;  /* 0x00000001ff037424 */ /* 0x000fe200078e00ff */
[----:B------:R-:W-:Y:S02]  /*1140*/  UIADD3 UR11, -UR14, URZ, URZ ;  /* 0x0000003f0e0b7290 */ /* 0x000fe4000fffe13f */
[----:B------:R-:W-:Y:S01]  /*1150*/  ULOP3.LUT UR26, UR35, UR26, URZ, 0xc0, !UPT ;  /* 0x0000001a231a7292 */ /* 0x000fe2000f8ec03f */
[----:B------:R0:W-:Y:S01]  /*1160*/  STL [R1+0x30], R6 ;  /* 0x0000300601007387 */ /* 0x0001e20000100800 */
[----:B------:R-:W-:Y:S02]  /*1170*/  ULOP3.LUT UR16, UR16, UR9, URZ, 0xc0, !UPT ;  /* 0x0000000910107292 */ /* 0x000fe4000f8ec03f */
[----:B------:R-:W-:-:S02]  /*1180*/  UIMAD UR17, UR17, UR14, UR26 ;  /* 0x0000000e111172a4 */ /* 0x000fc4000f8e021a */
[----:B------:R-:W-:-:S03]  /*1190*/  UIMAD UR9, UR11, UR34, UR36 ;  /* 0x000000220b0972a4 */ /* 0x000fc6000f8e0224 */
[----:B------:R-:W-:Y:S01]  /*11a0*/  ULDC UR11, c[0x0][0x610] ;  /* 0x00018400000b7ab9 */ /* 0x000fe20000000800 */
[----:B------:R-:W-:Y:S02]  /*11b0*/  UIMAD UR9, UR9, UR7, UR16 ;  /* 0x00000007090972a4 */ /* 0x000fe4000f8e0210 */
[----:B------:R-:W-:-:S04]  /*11c0*/  UIMAD UR8, UR17, UR11, UR8 ;  /* 0x0000000b110872a4 */ /* 0x000fc8000f8e0208 */
[----:B------:R-:W-:Y:S02]  /*11d0*/  USEL UR7, UR9, UR8, !UP2 ;  /* 0x0000000809077287 */ /* 0x000fe4000d000000 */
[----:B------:R-:W-:-:S04]  /*11e0*/  USEL UR8, UR8, UR9, !UP2 ;  /* 0x0000000908087287 */ /* 0x000fc8000d000000 */
[----:B------:R-:W-:Y:S02]  /*11f0*/  IMAD.U32 R5, RZ, RZ, UR7 ;  /* 0x00000007ff057e24 */ /* 0x000fe4000f8e00ff */
[----:B------:R-:W-:-:S05]  /*1200*/  IMAD.U32 R4, RZ, RZ, UR8 ;  /* 0x00000008ff047e24 */ /* 0x000fca000f8e00ff */
[----:B------:R0:W-:Y:S04]  /*1210*/  STL [R1+0x3c], R4 ;  /* 0x00003c0401007387 */ /* 0x0001e80000100800 */
[----:B------:R0:W-:Y:S02]  /*1220*/  STL [R1+0x40], R5 ;  /* 0x0000400501007387 */ /* 0x0001e40000100800 */
.L_x_9:
[----:B------:R-:W-:Y:S02]  /*1230*/  ULDC UR4, c[0x0][0x28c] ;  /* 0x0000a30000047ab9 */ /* 0x000fe40000000800 */
[----:B------:R-:W-:-:S04]  /*1240*/  UIADD3 UR4, UR4, 0xff, URZ ;  /* 0x000000ff04047890 */ /* 0x000fc8000fffe03f */
[----:B------:R-:W-:-:S04]  /*1250*/  USHF.R.S32.HI UR7, URZ, 0x1f, UR4 ;  /* 0x0000001f3f077899 */ /* 0x000fc80008011404 */
[----:B------:R-:W-:-:S04]  /*1260*/  ULEA.HI UR7, UR7, UR4, URZ, 0x8 ;  /* 0x0000000407077291 */ /* 0x000fc8000f8f403f */
[----:B------:R-:W-:Y:S01]  /*1270*/  USHF.R.S32.HI UR7, URZ, 0x8, UR7 ;  /* 0x000000083f077899 */ /* 0x000fe20008011407 */
[----:B------:R-:W-:Y:S11]  /*1280*/  @!P1 BRA `(.L_x_12) ;  /* 0x0000010800c09947 */ /* 0x000ff60003800000 */
[----:B------:R-:W-:-:S06]  /*1290*/  UISETP.GT.U32.AND UP1, UPT, UR12, 0x1, UPT ;  /* 0x000000010c00788c */ /* 0x000fcc000bf24070 */
[----:B------:R-:W-:-:S13]  /*12a0*/  PLOP3.LUT P0, PT, PT, PT, UP1, 0x80, 0x0 ;  /* 0x000000000000781c */ /* 0x000fda0003f0f018 */
[----:B------:R-:W-:Y:S05]  /*12b0*/  @P0 EXIT ;  /* 0x000000000000094d */ /* 0x000fea0003800000 */
.L_x_13:
[----:B------:R-:W-:-:S08]  /*12c0*/  NOP ;  /* 0x0000000000007918 */ /* 0x000fd00000000000 */
[----:B------:R-:W2:Y:S02]  /*12d0*/  USETMAXREG.TRY_ALLOC.CTAPOOL UP1, 0xe8 ;  /* 0x000000e8000079c8 */ /* 0x000ea40008020600 */
[----:B--2---:R-:W-:-:S13]  /*12e0*/  PLOP3.LUT P0, PT, PT, PT, UP1, 0x80, 0x0 ;  /* 0x000000000000781c */ /* 0x004fda0003f0f018 */
[----:B------:R-:W-:Y:S05]  /*12f0*/  @!P0 BRA `(.L_x_13) ;  /* 0xfffffffc00f08947 */ /* 0x000fea000383ffff */
[----:B------:R-:W-:-:S13]  /*1300*/  LOP3.LUT P0, RZ, R3, 0xff, RZ, 0xc0, !PT ;  /* 0x000000ff03ff7812 */ /* 0x000fda000780c0ff */
[----:B------:R-:W-:Y:S05]  /*1310*/  @!P0 EXIT ;  /* 0x000000000000894d */ /* 0x000fea0003800000 */
[----:B------:R-:W2:Y:S01]  /*1320*/  S2UR UR4, SR_CgaCtaId ;  /* 0x00000000000479c3 */ /* 0x000ea20000008800 */
[----:B------:R-:W-:Y:S01]  /*1330*/  SHF.R.S32.HI R3, RZ, 0x1f, R0 ;  /* 0x0000001fff037819 */ /* 0x000fe20000011400 */
[----:B------:R-:W-:Y:S01]  /*1340*/  UIADD3 UR14, UR13, -0x1, URZ ;  /* 0xffffffff0d0e7890 */ /* 0x000fe2000fffe03f */
[----:B------:R-:W-:Y:S02]  /*1350*/  UMOV UR9, 0x400 ;  /* 0x0000040000097882 */ /* 0x000fe40000000000 */
[CC--:B01----:R-:W-:Y:S01]  /*1360*/  LEA.HI R4, R3.reuse, R0.reuse, RZ, 0x2 ;  /* 0x0000000003047211 */ /* 0x0c3fe200078f10ff */
[----:B------:R-:W-:Y:S01]  /*1370*/  UISETP.LT.AND UP1, UPT, UR7, 0x1, UPT ;  /* 0x000000010700788c */ /* 0x000fe2000bf21270 */
[----:B------:R-:W-:Y:S01]  /*1380*/  LEA.HI R3, R3, R0, RZ, 0x5 ;  /* 0x0000000003037211 */ /* 0x000fe200078f28ff */
[----:B------:R-:W-:Y:S01]  /*1390*/  USHF.R.U32.HI UR12, URZ, 0x1, UR7 ;  /* 0x000000013f0c7899 */ /* 0x000fe20008011607 */
[--C-:B------:R-:W-:Y:S01]  /*13a0*/  SHF.R.S32.HI R2, RZ, 0x2, R4.reuse ;  /* 0x00000002ff027819 */ /* 0x100fe20000011404 */
[----:B------:R-:W-:Y:S01]  /*13b0*/  USEL UR11, UR7, 0x1, UP1 ;  /* 0x00000001070b7887 */ /* 0x000fe20008800000 */
[----:B------:R-:W-:Y:S01]  /*13c0*/  SHF.R.S32.HI R5, RZ, 0x1f, R4 ;  /* 0x0000001fff057819 */ /* 0x000fe20000011404 */
[----:B------:R-:W-:Y:S01]  /*13d0*/  UISETP.NE.AND UP1, UPT, UR14, URZ, UPT ;  /* 0x0000003f0e00728c */ /* 0x000fe2000bf25270 */
[----:B------:R-:W-:Y:S01]  /*13e0*/  SHF.R.S32.HI R7, RZ, 0x5, R3 ;  /* 0x00000005ff077819 */ /* 0x000fe20000011403 */
[----:B------:R-:W-:Y:S01]  /*13f0*/  ULOP3.LUT UR10, UR7, 0x1, URZ, 0xc0, !UPT ;  /* 0x00000001070a7892 */ /* 0x000fe2000f8ec03f */
[----:B------:R-:W-:Y:S01]  /*1400*/  LEA.HI R5, R5, R2, RZ, 0x3 ;  /* 0x0000000205057211 */ /* 0x000fe200078f18ff */
[----:B------:R-:W-:-:S02]  /*1410*/  ULOP3.LUT UR12, UR12, 0x1, URZ, 0xc0, !UPT ;  /* 0x000000010c0c7892 */ /* 0x000fc4000f8ec03f */
[----:B------:R-:W-:Y:S01]  /*1420*/  USEL UR10, UR10, URZ, !UP0 ;  /* 0x0000003f0a0a7287 */ /* 0x000fe2000c000000 */
[----:B------:R-:W-:Y:S01]  /*1430*/  LOP3.LUT R5, R5, 0xfffffff8, RZ, 0xc0, !PT ;  /* 0xfffffff805057812 */ /* 0x000fe200078ec0ff */
[----:B------:R-:W-:Y:S02]  /*1440*/  UISETP.EQ.U32.AND UP0, UPT, UR12, 0x1, !UP0 ;  /* 0x000000010c00788c */ /* 0x000fe4000c702070 */
[----:B------:R-:W-:Y:S02]  /*1450*/  ULOP3.LUT UR8, UR5, 0x1, URZ, 0xfc, !UPT ;  /* 0x0000000105087892 */ /* 0x000fe4000f8efc3f */
[----:B--2---:R-:W-:Y:S01]  /*1460*/  ULEA UR9, UR4, UR9, 0x18 ;  /* 0x0000000904097291 */ /* 0x004fe2000f8ec03f */
[----:B------:R-:W-:Y:S01]  /*1470*/  IMAD.IADD R2, R2, 0x1, -R5 ;  /* 0x0000000102027824 */ /* 0x000fe200078e0a05 */
[----:B------:R-:W-:Y:S01]  /*1480*/  USHF.L.U32 UR4, UR14, 0x3, URZ ;  /* 0x000000030e047899 */ /* 0x000fe2000800063f */
[----:B------:R-:W-:Y:S01]  /*1490*/  LOP3.LUT R5, R4, 0xfffffffc, RZ, 0xc0, !PT ;  /* 0xfffffffc04057812 */ /* 0x000fe200078ec0ff */
[----:B------:R-:W-:Y:S01]  /*14a0*/  UIADD3 UR17, UR9, 0x30, URZ ;  /* 0x0000003009117890 */ /* 0x000fe2000fffe03f */
[--C-:B------:R-:W-:Y:S01]  /*14b0*/  IMAD R4, R7, -0x10, -R2.reuse ;  /* 0xfffffff007047824 */ /* 0x100fe200078e0a02 */
[----:B------:R-:W-:Y:S01]  /*14c0*/  ULOP3.LUT UR4, UR4, 0x8, URZ, 0xc0, !UPT ;  /* 0x0000000804047892 */ /* 0x000fe2000f8ec03f */
[----:B------:R-:W-:Y:S01]  /*14d0*/  SHF.R.S32.HI R3, RZ, 0x1f, R2 ;  /* 0x0000001fff037819 */ /* 0x000fe20000011402 */
[----:B------:R-:W-:Y:S01]  /*14e0*/  IMAD.IADD R0, R0, 0x1, -R5 ;  /* 0x0000000100007824 */ /* 0x000fe200078e0a05 */
[----:B------:R-:W-:-:S02]  /*14f0*/  UIADD3 UR11, -UR11, UR7, URZ ;  /* 0x000000070b0b7290 */ /* 0x000fc4000fffe13f */
[----:B------:R-:W-:Y:S01]  /*1500*/  ULOP3.LUT UR14, UR4, 0x8, URZ, 0x3c, !UPT ;  /* 0x00000008040e7892 */ /* 0x000fe2000f8e3c3f */
[----:B------:R-:W-:Y:S01]  /*1510*/  IMAD.WIDE R2, R7, 0x10, R2 ;  /* 0x0000001007027825 */ /* 0x000fe200078e0202 */
[----:B------:R-:W-:Y:S01]  /*1520*/  ULOP3.LUT UR15, UR4, 0x18, URZ, 0x3c, !UPT ;  /* 0x00000018040f7892 */ /* 0x000fe2000f8e3c3f */
[----:B------:R0:W-:Y:S01]  /*1530*/  STL [R1+0x44], R0 ;  /* 0x0000440001007387 */ /* 0x0001e20000100800 */
[----:B------:R-:W-:Y:S01]  /*1540*/  USEL UR12, URZ, 0x1, UP1 ;  /* 0x000000013f0c7887 */ /* 0x000fe20008800000 */
[----:B------:R-:W-:Y:S01]  /*1550*/  ULDC UR4, c[0x0][0x284] ;  /* 0x0000a10000047ab9 */ /* 0x000fe20000000800 */
[----:B------:R-:W-:Y:S02]  /*1560*/  ULEA UR13, UR13, UR17, 0x3 ;  /* 0x000000110d0d7291 */ /* 0x000fe4000f8e183f */
[----:B------:R-:W-:Y:S01]  /*1570*/  USEL UR16, URZ, 0x1, !UP0 ;  /* 0x000000013f107887 */ /* 0x000fe2000c000000 */
[----:B0-----:R-:W-:-:S05]  /*1580*/  VIADD R0, R4, UR4 ;  /* 0x0000000404007c36 */ /* 0x001fca0008000000 */
[----:B------:R0:W-:Y:S04]  /*1590*/  STL [R1+0x50], R0 ;  /* 0x0000500001007387 */ /* 0x0001e80000100800 */
[----:B------:R0:W-:Y:S02]  /*15a0*/  STL.64 [R1+0x48], R2 ;  /* 0x0000480201007387 */ /* 0x0001e40000100a00 */
.L_x_280:
[----:B0-----:R-:W-:Y:S01]  /*15b0*/  IMAD.U32 R0, RZ, RZ, UR12 ;  /* 0x0000000cff007e24 */ /* 0x001fe2000f8e00ff */
[----:B--2---:R-:W0:Y:S01]  /*15c0*/  LDC R2, c[0x0][0x28c] ;  /* 0x0000a300ff027b82 */ /* 0x004e220000000800 */
[----:B------:R-:W-:Y:S01]  /*15d0*/  UMOV UR4, URZ ;  /* 0x0000003f00047c82 */ /* 0x000fe20008000000 */
[----:B------:R-:W-:Y:S02]  /*15e0*/  UMOV UR28, UR10 ;  /* 0x0000000a001c7c82 */ /* 0x000fe40008000000 */
[----:B------:R-:W-:-:S04]  /*15f0*/  SHF.L.U32 R0, R0, 0x1f, RZ ;  /* 0x0000001f00007819 */ /* 0x000fc800000006ff */
[----:B-1----:R-:W1:Y:S01]  /*1600*/  SYNCS.PHASECHK.TRANS64.TRYWAIT P0, [UR13+-0x8], R0 ;  /* 0xfffff800ff0075a7 */ /* 0x002e62000800014d */
[----:B0-----:R-:W-:Y:S01]  /*1610*/  ISETP.GE.AND P1, PT, R2, 0x1, PT ;  /* 0x000000010200780c */ /* 0x001fe20003f26270 */
[----:B-1--4-:R-:W-:-:S12]  /*1620*/  @!P0 BRA `(.L_x_14) ;  /* 0x0000011400f08947 */ /* 0x012fd80003800000 */
.L_x_300:
[----:B------:R1:W-:Y:S01]  /*1630*/  STL [R1+0x2c], RZ ;  /* 0x00002cff01007387 */ /* 0x0003e20000100800 */
[----:B------:R-:W-:Y:S01]  /*1640*/  UMOV UR27, UR16 ;  /* 0x00000010001b7c82 */ /* 0x000fe20008000000 */
[----:B------:R-:W-:Y:S01]  /*1650*/  UMOV UR29, URZ ;  /* 0x0000003f001d7c82 */ /* 0x000fe20008000000 */
[----:B------:R-:W-:Y:S01]  /*1660*/  UMOV UR20, URZ ;  /* 0x0000003f00147c82 */ /* 0x000fe20008000000 */
[----:B------:R1:W-:Y:S01]  /*1670*/  STL [R1+0x28], RZ ;  /* 0x000028ff01007387 */ /* 0x0003e20000100800 */
[----:B0-----:R-:W-:Y:S01]  /*1680*/  IMAD.MOV.U32 R0, RZ, RZ, RZ ;  /* 0x000000ffff007224 */ /* 0x001fe200078e00ff */
[----:B------:R-:W-:Y:S02]  /*1690*/  CS2R R2, SRZ ;  /* 0x0000000000027805 */ /* 0x000fe4000001ff00 */
[----:B------:R-:W-:Y:S01]  /*16a0*/  CS2R R4, SRZ ;  /* 0x0000000000047805 */ /* 0x000fe2000001ff00 */
[----:B------:R1:W-:Y:S01]  /*16b0*/  STL [R1+0x24], RZ ;  /* 0x000024ff01007387 */ /* 0x0003e20000100800 */
[----:B------:R-:W-:-:S02]  /*16c0*/  CS2R R6, SRZ ;  /* 0x0000000000067805 */ /* 0x000fc4000001ff00 */
[----:B------:R-:W-:Y:S02]  /*16d0*/  CS2R R8, SRZ ;  /* 0x0000000000087805 */ /* 0x000fe4000001ff00 */
[----:B------:R-:W-:Y:S01]  /*16e0*/  CS2R R10, SRZ ;  /* 0x00000000000a7805 */ /* 0x000fe2000001ff00 */
[----:B------:R1:W-:Y:S01]  /*16f0*/  STL [R1+0x20], RZ ;  /* 0x000020ff01007387 */ /* 0x0003e20000100800 */
[----:B------:R-:W-:Y:S02]  /*1700*/  CS2R R12, SRZ ;  /* 0x00000000000c7805 */ /* 0x000fe4000001ff00 */
        /* <DEDUP_REMOVED lines=30> */
[----:B------:R1:W-:Y:S01]  /*18f0*/  STL [R1], RZ ;  /* 0x000000ff01007387 */ /* 0x0003e20000100800 */
[----:B------:R-:W-:Y:S02]  /*1900*/  CS2R R180, SRZ ;  /* 0x0000000000b47805 */ /* 0x000fe4000001ff00 */
[----:B------:R-:W-:Y:S02]  /*1910*/  CS2R R182, SRZ ;  /* 0x0000000000b67805 */ /* 0x000fe4000001ff00 */
[----:B------:R-:W-:Y:S02]  /*1920*/  CS2R R184, SRZ ;  /* 0x0000000000b87805 */ /* 0x000fe4000001ff00 */
[----:B------:R-:W-:-:S02]  /*1930*/  CS2R R186, SRZ ;  /* 0x0000000000ba7805 */ /* 0x000fc4000001ff00 */
[----:B------:R-:W-:Y:S02]  /*1940*/  CS2R R188, SRZ ;  /* 0x0000000000bc7805 */ /* 0x000fe4000001ff00 */
[----:B------:R-:W-:Y:S02]  /*1950*/  CS2R R190, SRZ ;  /* 0x0000000000be7805 */ /* 0x000fe4000001ff00 */
        /* <DEDUP_REMOVED lines=17> */
[----:B------:R-:W-:Y:S01]  /*1a70*/  CS2R R226, SRZ ;  /* 0x0000000000e27805 */ /* 0x000fe2000001ff00 */
[----:B------:R-:W-:Y:S01]  /*1a80*/  IMAD.MOV.U32 R228, RZ, RZ, RZ ;  /* 0x000000ffffe47224 */ /* 0x000fe200078e00ff */
        /* <DEDUP_REMOVED lines=60> */
[----:B-1----:R-:W-:Y:S06]  /*1e50*/  @!P1 BRA `(.L_x_15) ;  /* 0x0000002c00949947 */ /* 0x002fec0003800000 */
[----:B------:R-:W-:-:S06]  /*1e60*/  UISETP.NE.AND UP0, UPT, UR8, 0x3, UPT ;  /* 0x000000030800788c */ /* 0x000fcc000bf05270 */
[----:B------:R-:W-:-:S13]  /*1e70*/  PLOP3.LUT P1, PT, PT, PT, UP0, 0x80, 0x0 ;  /* 0x000000000000781c */ /* 0x000fda0003f2f008 */
[----:B------:R-:W-:Y:S05]  /*1e80*/  @!P1 BRA `(.L_x_16) ;  /* 0x0000000000049947 */ /* 0x000fea0003800000 */
[----:B------:R-:W-:Y:S01]  /*1e90*/  BPT.TRAP 0x1 ;  /* 0x000000040000795c */ /* 0x000fe20000300000 */
.L_x_16:
[----:B------:R-:W-:Y:S01]  /*1ea0*/  ULEA UR20, UR10, UR9, 0x3 ;  /* 0x000000090a147291 */ /* 0x000fe2000f8e183f */
[----:B------:R-:W-:-:S05]  /*1eb0*/  IMAD.U32 R0, RZ, RZ, UR16 ;  /* 0x00000010ff007e24 */ /* 0x000fca000f8e00ff */
[----:B------:R-:W-:-:S04]  /*1ec0*/  SHF.L.U32 R0, R0, 0x1f, RZ ;  /* 0x0000001f00007819 */ /* 0x000fc800000006ff */
[----:B------:R0:W1:Y:S01]  /*1ed0*/  SYNCS.PHASECHK.TRANS64.TRYWAIT P0, [UR20], R0 ;  /* 0x00000000ff0075a7 */ /* 0x0000620008000154 */
[----:B------:R-:W-:Y:S05]  /*1ee0*/  @!P1 BRA `(.L_x_17) ;  /* 0x0000000000049947 */ /* 0x000fea0003800000 */
[----:B------:R-:W-:Y:S01]  /*1ef0*/  BPT.TRAP 0x1 ;  /* 0x000000040000795c */ /* 0x000fe20000300000 */
.L_x_17:
[----:B------:R2:W-:Y:S01]  /*1f00*/  STL [R1+0x2c], RZ ;  /* 0x00002cff01007387 */ /* 0x0005e20000100800 */
[----:B------:R-:W-:Y:S01]  /*1f10*/  UMOV UR4, 0x8 ;  /* 0x0000000800047882 */ /* 0x000fe20000000000 */
[----:B-1----:R-:W-:Y:S05]  /*1f20*/  @P0 BRA `(.L_x_18) ;  /* 0x0000000000080947 */ /* 0x002fea0003800000 */
[----:B------:R-:W1:Y:S02]  /*1f30*/  SYNCS.PHASECHK.TRANS64.TRYWAIT P0, [UR20], R0 ;  /* 0x00000000ff0075a7 */ /* 0x000e640008000154 */
[----:B-1----:R-:W-:Y:S05]  /*1f40*/  @!P0 BRA `(.L_x_19) ;  /* 0x0000010c00c08947 */ /* 0x002fea0003800000 */
.L_x_18:
[----:B------:R-:W-:Y:S01]  /*1f50*/  UIADD3 UR20, UR9, 0x8100, URZ ;  /* 0x0000810009147890 */ /* 0x000fe2000fffe03f */
[----:B------:R-:W-:Y:S01]  /*1f60*/  WARPGROUP.ARRIVE ;  /* 0x00000000000079c5 */ /* 0x000fe20000000000 */
[----:B------:R-:W-:Y:S01]  /*1f70*/  UIADD3 UR21, UR9, 0x100, URZ ;  /* 0x0000010009157890 */ /* 0x000fe2000fffe03f */
[----:B------:R3:W-:Y:S01]  /*1f80*/  STL [R1+0x28], RZ ;  /* 0x000028ff01007387 */ /* 0x0007e20000100800 */
[----:B------:R-:W-:Y:S01]  /*1f90*/  USHF.R.U32.HI UR20, URZ, 0x4, UR20 ;  /* 0x000000043f147899 */ /* 0x000fe20008011614 */
[----:B01----:R-:W-:Y:S01]  /*1fa0*/  IMAD.MOV.U32 R0, RZ, RZ, RZ ;  /* 0x000000ffff007224 */ /* 0x003fe200078e00ff */
[----:B------:R-:W-:Y:S01]  /*1fb0*/  USHF.R.U32.HI UR21, URZ, 0x4, UR21 ;  /* 0x000000043f157899 */ /* 0x000fe20008011615 */
[----:B------:R3:W-:Y:S01]  /*1fc0*/  STL [R1+0x24], RZ ;  /* 0x000024ff01007387 */ /* 0x0007e20000100800 */
[----:B------:R-:W-:Y:S01]  /*1fd0*/  ULOP3.LUT UR20, UR20, 0x3fff, URZ, 0xc0, !UPT ;  /* 0x00003fff14147892 */ /* 0x000fe2000f8ec03f */
[----:B------:R-:W-:Y:S01]  /*1fe0*/  CS2R R2, SRZ ;  /* 0x0000000000027805 */ /* 0x000fe2000001ff00 */
[----:B------:R-:W-:Y:S01]  /*1ff0*/  ULOP3.LUT UR21, UR21, 0x3fff, URZ, 0xc0, !UPT ;  /* 0x00003fff15157892 */ /* 0x000fe2000f8ec03f */
[----:B------:R3:W-:Y:S01]  /*2000*/  STL [R1+0x20], RZ ;  /* 0x000020ff01007387 */ /* 0x0007e20000100800 */
[----:B------:R-:W-:Y:S01]  /*2010*/  ULOP3.LUT UR20, UR20, 0x10000, URZ, 0xfc, !UPT ;  /* 0x0001000014147892 */ /* 0x000fe2000f8efc3f */
[----:B------:R-:W-:Y:S01]  /*2020*/  CS2R R4, SRZ ;  /* 0x0000000000047805 */ /* 0x000fe2000001ff00 */
[----:B------:R-:W-:Y:S01]  /*2030*/  ULOP3.LUT UR21, UR21, 0x10000, URZ, 0xfc, !UPT ;  /* 0x0001000015157892 */ /* 0x000fe2000f8efc3f */
[----:B------:R3:W-:Y:S01]  /*2040*/  STL [R1+0x1c], RZ ;  /* 0x00001cff01007387 */ /* 0x0007e20000100800 */
[----:B------:R-:W-:Y:S01]  /*2050*/  UIMAD UR24, UR10, 0xf00, UR20 ;  /* 0x00000f000a1878a4 */ /* 0x000fe2000f8e0214 */
[----:B------:R-:W-:Y:S01]  /*2060*/  CS2R R6, SRZ ;  /* 0x0000000000067805 */ /* 0x000fe2000001ff00 */
[----:B------:R-:W-:Y:S01]  /*2070*/  ULEA UR25, UR10, UR21, 0xa ;  /* 0x000000150a197291 */ /* 0x000fe2000f8e503f */
[----:B------:R3:W-:Y:S01]  /*2080*/  STL [R1+0x18], RZ ;  /* 0x000018ff01007387 */ /* 0x0007e20000100800 */
[----:B------:R-:W-:Y:S01]  /*2090*/  UIADD3 UR26, UR24, 0x80, URZ ;  /* 0x00000080181a7890 */ /* 0x000fe2000fffe03f */
[----:B------:R-:W-:Y:S01]  /*20a0*/  CS2R R8, SRZ ;  /* 0x0000000000087805 */ /* 0x000fe2000001ff00 */
[----:B------:R-:W-:Y:S01]  /*20b0*/  ULDC UR22, c[0x0][0x50c] ;  /* 0x0001430000167ab9 */ /* 0x000fe20000000800 */
[----:B------:R-:W-:Y:S01]  /*20c0*/  UIADD3 UR27, UR24, 0x100, URZ ;  /* 0x00000100181b7890 */ /* 0x000fe2000fffe03f */
[----:B------:R3:W-:Y:S01]  /*20d0*/  STL [R1+0x14], RZ ;  /* 0x000014ff01007387 */ /* 0x0007e20000100800 */
[----:B------:R-:W-:Y:S01]  /*20e0*/  UISETP.NE.AND UP0, UPT, UR22, 0x8, UPT ;  /* 0x000000081600788c */ /* 0x000fe2000bf05270 */
[----:B------:R-:W-:Y:S01]  /*20f0*/  CS2R R10, SRZ ;  /* 0x00000000000a7805 */ /* 0x000fe2000001ff00 */
[----:B------:R-:W-:Y:S01]  /*2100*/  UMOV UR20, UR25 ;  /* 0x0000001900147c82 */ /* 0x000fe20008000000 */
[----:B------:R-:W-:Y:S01]  /*2110*/  UMOV UR21, 0x40000040 ;  /* 0x4000004000157882 */ /* 0x000fe20000000000 */
[----:B------:R-:W-:Y:S01]  /*2120*/  UMOV UR22, UR24 ;  /* 0x0000001800167c82 */ /* 0x000fe20008000000 */
[----:B------:R-:W-:Y:S01]  /*2130*/  UMOV UR23, 0x40000040 ;  /* 0x4000004000177882 */ /* 0x000fe20000000000 */
[----:B------:R-:W-:Y:S01]  /*2140*/  UIADD3 UR28, UR24, 0x180, URZ ;  /* 0x00000180181c7890 */ /* 0x000fe2000fffe03f */
[----:B------:R-:W-:Y:S01]  /*2150*/  QGMMA.64x16x32.F32.E4M3.E4M3 R136, gdesc[UR20], RZ, !UPT ;  /* 0x00200000148879f3 */ /* 0x000fe2000c7008ff */
        /* <DEDUP_REMOVED lines=56> */
[----:B------:R-:W-:Y:S01]  /*24e0*/  UIADD3 UR36, UR24, 0x102, URZ ;  /* 0x0000010218247890 */ /* 0x000fe2000fffe03f */
[----:B------:R3:W-:Y:S01]  /*24f0*/  STL [R1+0x10], RZ ;  /* 0x000010ff01007387 */ /* 0x0007e20000100800 */
[----:B------:R-:W-:Y:S01]  /*2500*/  UMOV UR20, UR37 ;  /* 0x0000002500147c82 */ /* 0x000fe20008000000 */
[----:B------:R-:W-:Y:S01]  /*2510*/  UMOV UR21, 0x40000040 ;  /* 0x4000004000157882 */ /* 0x000fe20000000000 */
[----:B------:R-:W-:Y:S01]  /*2520*/  UMOV UR22, UR39 ;  /* 0x0000002700167c82 */ /* 0x000fe20008000000 */
[----:B------:R-:W-:Y:S01]  /*2530*/  UMOV UR23, 0x40000040 ;  /* 0x4000004000177882 */ /* 0x000fe20000000000 */
[----:B------:R-:W-:Y:S01]  /*2540*/  UIADD3 UR35, UR24, 0x182, URZ ;  /* 0x0000018218237890 */ /* 0x000fe2000fffe03f */
[----:B------:R-:W-:Y:S01]  /*2550*/  QGMMA.64x16x32.F32.E4M3.E4M3 R136, gdesc[UR20], R136 ;  /* 0x00200000148879f3 */ /* 0x000fe20008700888 */
        /* <DEDUP_REMOVED lines=249> */
[----:B------:R3:W-:Y:S01]  /*34f0*/  STL [R1], RZ ;  /* 0x000000ff01007387 */ /* 0x0007e20000100800 */
        /* <DEDUP_REMOVED lines=63> */
[----:B------:R-:W-:Y:S01]  /*38f0*/  CS2R R12, SRZ ;  /* 0x00000000000c7805 */ /* 0x000fe2000001ff00 */
        /* <DEDUP_REMOVED lines=63> */
[----:B------:R-:W-:Y:S01]  /*3cf0*/  UIADD3 UR25, UR24, 0x886, URZ ;  /* 0x0000088618197890 */ /* 0x000fe2000fffe03f */
[----:B------:R-:W-:Y:S01]  /*3d00*/  CS2R R14, SRZ ;  /* 0x00000000000e7805 */ /* 0x000fe2000001ff00 */
[----:B------:R-:W-:Y:S01]  /*3d10*/  UMOV UR21, 0x40000040 ;  /* 0x4000004000157882 */ /* 0x000fe20000000000 */
[----:B------:R-:W-:Y:S01]  /*3d20*/  UMOV UR22, UR26 ;  /* 0x0000001a00167c82 */ /* 0x000fe20008000000 */
[----:B------:R-:W-:Y:S01]  /*3d30*/  UMOV UR23, 0x40000040 ;  /* 0x4000004000177882 */ /* 0x000fe20000000000 */
[----:B------:R-:W-:Y:S01]  /*3d40*/  UIADD3 UR26, UR24, 0x906, URZ ;  /* 0x00000906181a7890 */ /* 0x000fe2000fffe03f */
[----:B------:R-:W-:Y:S01]  /*3d50*/  QGMMA.64x16x32.F32.E4M3.E4M3 R136, gdesc[UR20], R136 ;  /* 0x00200000148879f3 */ /* 0x000fe20008700888 */
[----:B------:R-:W-:Y:S01]  /*3d60*/  UMOV UR22, UR27 ;  /* 0x0000001b00167c82 */ /* 0x000fe20008000000 */
[----:B------:R-:W-:Y:S01]  /*3d70*/  UMOV UR23, 0x40000040 ;  /* 0x4000004000177882 */ /* 0x000fe20000000000 */
[----:B------:R-:W-:Y:S01]  /*3d80*/  USEL UR29, URZ, 0x1, UP0 ;  /* 0x000000013f1d7887 */ /* 0x000fe20008000000 */
[----:B------:R-:W-:Y:S01]  /*3d90*/  QGMMA.64x16x32.F32.E4M3.E4M3 R128, gdesc[UR20], R128 ;  /* 0x00200000148079f3 */ /* 0x000fe20008700880 */
[----:B------:R-:W-:Y:S01]  /*3da0*/  UMOV UR22, UR25 ;  /* 0x0000001900167c82 */ /* 0x000fe20008000000 */
[----:B------:R-:W-:Y:S01]  /*3db0*/  UMOV UR23, 0x40000040 ;  /* 0x4000004000177882 */ /* 0x000fe20000000000 */
[----:B------:R-:W-:Y:S01]  /*3dc0*/  UIADD3 UR25, UR24, 0x986, URZ ;  /* 0x0000098618197890 */ /* 0x000fe2000fffe03f */
[----:B------:R-:W-:Y:S01]  /*3dd0*/  QGMMA.64x16x32.F32.E4M3.E4M3 R120, gdesc[UR20], R120 ;  /* 0x00200000147879f3 */ /* 0x000fe20008700878 */
[----:B------:R-:W-:Y:S01]  /*3de0*/  UMOV UR22, UR26 ;  /* 0x0000001a00167c82 */ /* 0x000fe20008000000 */
[----:B------:R-:W-:Y:S01]  /*3df0*/  UIADD3 UR26, UR24, 0xa06, URZ ;  /* 0x00000a06181a7890 */ /* 0x000fe2000fffe03f */
[----:B------:R-:W-:Y:S01]  /*3e00*/  ISETP.NE.AND P0, PT, RZ, UR29, PT ;  /* 0x0000001dff007c0c */ /* 0x000fe2000bf05270 */
[----:B------:R-:W-:Y:S01]  /*3e10*/  UMOV UR23, 0x40000040 ;  /* 0x4000004000177882 */ /* 0x000fe20000000000 */
[----:B------:R-:W-:Y:S01]  /*3e20*/  CS2R R16, SRZ ;  /* 0x0000000000107805 */ /* 0x000fe2000001ff00 */
        /* <DEDUP_REMOVED lines=39> */
[----:B------:R-:W-:Y:S01]  /*40a0*/  UIADD3 UR24, UR24, 0xe86, URZ ;  /* 0x00000e8618187890 */ /* 0x000fe2000fffe03f */
[----:B------:R-:W-:Y:S01]  /*40b0*/  QGMMA.64x16x32.F32.E4M3.E4M3 R48, gdesc[UR20], R48 ;  /* 0x00200000143079f3 */ /* 0x000fe20008700830 */
[----:B------:R-:W-:Y:S01]  /*40c0*/  UMOV UR22, UR25 ;  /* 0x0000001900167c82 */ /* 0x000fe20008000000 */
[----:B------:R-:W-:Y:S01]  /*40d0*/  UMOV UR23, 0x40000040 ;  /* 0x4000004000177882 */ /* 0x000fe20000000000 */
[----:B------:R-:W-:Y:S01]  /*40e0*/  CS2R R152, SRZ ;  /* 0x0000000000987805 */ /* 0x000fe2000001ff00 */
        /* <DEDUP_REMOVED lines=8> */
[----:B------:R-:W-:Y:S01]  /*4170*/  QGMMA.64x16x32.F32.E4M3.E4M3 R24, gdesc[UR20], R24, gsb0 ;  /* 0x00200000141879f3 */ /* 0x000fe20008000818 */
        /* <DEDUP_REMOVED lines=34> */
[----:B------:R-:W-:Y:S01]  /*43a0*/  CS2R R226, SRZ ;  /* 0x0000000000e27805 */ /* 0x000fe2000001ff00 */
[----:B------:R-:W-:Y:S01]  /*43b0*/  IMAD.MOV.U32 R228, RZ, RZ, RZ ;  /* 0x000000ffffe47224 */ /* 0x000fe200078e00ff */
[----:B---3--:R-:W-:Y:S06]  /*43c0*/  @!P0 BRA `(.L_x_20) ;  /* 0x0000000800208947 */ /* 0x008fec0003800000 */
[----:B------:R-:W-:Y:S02]  /*43d0*/  WARPGROUP.DEPBAR.LE gsb0, 0x0 ;  /* 0x00008000000079c5 */ /* 0x000fe40000010000 */
[----:B------:R-:W-:-:S01]  /*43e0*/  FADD R227, RZ, R137 ;  /* 0x00000089ffe37221 */ /* 0x000fc20000000000 */
[----:B------:R-:W-:Y:S01]  /*43f0*/  FADD R228, RZ, R136 ;  /* 0x00000088ffe47221 */ /* 0x000fe20000000000 */
[----:B------:R-:W-:-:S01]  /*4400*/  FADD R226, RZ, R138 ;  /* 0x0000008affe27221 */ /* 0x000fc20000000000 */
[----:B------:R-:W-:Y:S01]  /*4410*/  FADD R225, RZ, R139 ;  /* 0x0000008bffe17221 */ /* 0x000fe20000000000 */
[----:B------:R-:W-:-:S01]  /*4420*/  FADD R224, RZ, R140 ;  /* 0x0000008cffe07221 */ /* 0x000fc20000000000 */
[----:B------:R0:W-:Y:S01]  /*4430*/  STL [R1+0x58], R227 ;  /* 0x000058e301007387 */ /* 0x0001e20000100800 */
[----:B------:R-:W-:-:S01]  /*4440*/  FADD R223, RZ, R141 ;  /* 0x0000008dffdf7221 */ /* 0x000fc20000000000 */
[----:B------:R-:W-:Y:S01]  /*4450*/  FADD R222, RZ, R142 ;  /* 0x0000008effde7221 */ /* 0x000fe20000000000 */
[----:B------:R-:W-:-:S01]  /*4460*/  FADD R221, RZ, R143 ;  /* 0x0000008fffdd7221 */ /* 0x000fc20000000000 */
[----:B------:R-:W-:Y:S01]  /*4470*/  FADD R220, RZ, R128 ;  /* 0x00000080ffdc7221 */ /* 0x000fe20000000000 */
[----:B------:R-:W-:-:S01]  /*4480*/  FADD R219, RZ, R129 ;  /* 0x00000081ffdb7221 */ /* 0x000fc20000000000 */
[----:B------:R-:W-:Y:S01]  /*4490*/  FADD R218, RZ, R130 ;  /* 0x00000082ffda7221 */ /* 0x000fe20000000000 */
[----:B------:R-:W-:-:S01]  /*44a0*/  FADD R217, RZ, R131 ;  /* 0x00000083ffd97221 */ /* 0x000fc20000000000 */
[----:B------:R-:W-:Y:S01]  /*44b0*/  FADD R216, RZ, R132 ;  /* 0x00000084ffd87221 */ /* 0x000fe20000000000 */
[----:B------:R-:W-:-:S01]  /*44c0*/  FADD R215, RZ, R133 ;  /* 0x00000085ffd77221 */ /* 0x000fc20000000000 */
[----:B0-----:R-:W-:Y:S01]  /*44d0*/  FADD R227, RZ, R36 ;  /* 0x00000024ffe37221 */ /* 0x001fe20000000000 */
[----:B------:R-:W-:-:S01]  /*44e0*/  FADD R214, RZ, R134 ;  /* 0x00000086ffd67221 */ /* 0x000fc20000000000 */
[----:B------:R-:W-:Y:S01]  /*44f0*/  FADD R213, RZ, R135 ;  /* 0x00000087ffd57221 */ /* 0x000fe20000000000 */
[----:B------:R-:W-:-:S01]  /*4500*/  FADD R212, RZ, R120 ;  /* 0x00000078ffd47221 */ /* 0x000fc20000000000 */
[----:B------:R-:W-:Y:S01]  /*4510*/  FADD R211, RZ, R121 ;  /* 0x00000079ffd37221 */ /* 0x000fe20000000000 */
[----:B------:R0:W-:Y:S01]  /*4520*/  STL [R1], R227 ;  /* 0x000000e301007387 */ /* 0x0001e20000100800 */
        /* <DEDUP_REMOVED lines=102> */
[----:B------:R-:W-:-:S02]  /*4b90*/  FADD R0, RZ, R35 ;  /* 0x00000023ff007221 */ /* 0x000fc40000000000 */
[----:B------:R0:W-:Y:S02]  /*4ba0*/  STL [R1+0x1c], R227 ;  /* 0x00001ce301007387 */ /* 0x0001e40000100800 */
[----:B0-----:R-:W-:-:S05]  /*4bb0*/  FADD R227, RZ, R28 ;  /* 0x0000001cffe37221 */ /* 0x001fca0000000000 */
[----:B------:R0:W-:Y:S02]  /*4bc0*/  STL [R1+0x20], R227 ;  /* 0x000020e301007387 */ /* 0x0001e40000100800 */
[----:B0-----:R-:W-:-:S05]  /*4bd0*/  FADD R227, RZ, R29 ;  /* 0x0000001dffe37221 */ /* 0x001fca0000000000 */
[----:B------:R0:W-:Y:S02]  /*4be0*/  STL [R1+0x24], R227 ;  /* 0x000024e301007387 */ /* 0x0001e40000100800 */
[----:B0-----:R-:W-:-:S05]  /*4bf0*/  FADD R227, RZ, R30 ;  /* 0x0000001effe37221 */ /* 0x001fca0000000000 */
[----:B------:R0:W-:Y:S02]  /*4c00*/  STL [R1+0x28], R227 ;  /* 0x000028e301007387 */ /* 0x0001e40000100800 */
[----:B0-----:R-:W-:-:S05]  /*4c10*/  FADD R227, RZ, R31 ;  /* 0x0000001fffe37221 */ /* 0x001fca0000000000 */
[----:B------:R0:W-:Y:S04]  /*4c20*/  STL [R1+0x2c], R227 ;  /* 0x00002ce301007387 */ /* 0x0001e80000100800 */
[----:B0-----:R0:W5:Y:S01]  /*4c30*/  LDL.LU R227, [R1+0x58] ;  /* 0x0000580001e37983 */ /* 0x0011620000300800 */
[----:B------:R-:W-:-:S05]  /*4c40*/  UMOV UR4, URZ ;  /* 0x0000003f00047c82 */ /* 0x000fca0008000000 */
.L_x_20:
[----:B------:R-:W-:Y:S01]  /*4c50*/  UIADD3 UR28, UR10, 0x1, URZ ;  /* 0x000000010a1c7890 */ /* 0x000fe2000fffe03f */
[----:B------:R-:W-:-:S03]  /*4c60*/  UMOV UR20, 0x1 ;  /* 0x0000000100147882 */ /* 0x000fc60000000000 */
[----:B------:R-:W-:-:S04]  /*4c70*/  UISETP.NE.AND UP0, UPT, UR28, 0x2, UPT ;  /* 0x000000021c00788c */ /* 0x000fc8000bf05270 */
[----:B------:R-:W-:Y:S02]  /*4c80*/  USEL UR27, URZ, 0x1, UP0 ;  /* 0x000000013f1b7887 */ /* 0x000fe40008000000 */
[----:B------:R-:W-:Y:S02]  /*4c90*/  USEL UR28, UR28, URZ, UP0 ;  /* 0x0000003f1c1c7287 */ /* 0x000fe40008000000 */
[----:B------:R-:W-:-:S12]  /*4ca0*/  ULOP3.LUT UR27, UR16, UR27, URZ, 0x3c, !UPT ;  /* 0x0000001b101b7292 */ /* 0x000fd8000f8e3c3f */
.L_x_15:
[----:B------:R-:W-:-:S06]  /*4cb0*/  UISETP.GE.AND UP0, UPT, UR11, 0x1, UPT ;  /* 0x000000010b00788c */ /* 0x000fcc000bf06270 */
[----:B------:R-:W-:-:S13]  /*4cc0*/  PLOP3.LUT P0, PT, PT, PT, UP0, 0x80, 0x0 ;  /* 0x000000000000781c */ /* 0x000fda0003f0f008 */
[----:B------:R-:W-:Y:S05]  /*4cd0*/  @!P0 BRA `(.L_x_21) ;  /* 0x0000002c00708947 */ /* 0x000fea0003800000 */
[----:B------:R-:W-:Y:S01]  /*4ce0*/  UMOV UR26, UR11 ;  /* 0x0000000b001a7c82 */ /* 0x000fe20008000000 */
[----:B------:R-:W-:Y:S01]  /*4cf0*/  UMOV UR25, UR10 ;  /* 0x0000000a00197c82 */ /* 0x000fe20008000000 */
[----:B------:R-:W-:-:S05]  /*4d00*/  ULDC UR24, c[0x0][0x50c] ;  /* 0x0001430000187ab9 */ /* 0x000fca0000000800 */
.L_x_29:
[----:B------:R-:W-:-:S06]  /*4d10*/  UISETP.NE.AND UP0, UPT, UR8, 0x3, UPT ;  /* 0x000000030800788c */ /* 0x000fcc000bf05270 */
[----:B------:R-:W-:-:S13]  /*4d20*/  PLOP3.LUT P1, PT, PT, PT, UP0, 0x80, 0x0 ;  /* 0x000000000000781c */ /* 0x000fda0003f2f008 */
[----:B-1-3-5:R-:W-:Y:S05]  /*4d30*/  @!P1 BRA `(.L_x_22) ;  /* 0x0000000000049947 */ /* 0x02afea0003800000 */
[----:B------:R-:W-:Y:S01]  /*4d40*/  BPT.TRAP 0x1 ;  /* 0x000000040000795c */ /* 0x000fe20000300000 */
.L_x_22:
[----:B------:R-:W-:Y:S01]  /*4d50*/  ULEA UR21, UR28, UR9, 0x3 ;  /* 0x000000091c157291 */ /* 0x000fe2000f8e183f */
[----:B------:R-:W-:-:S05]  /*4d60*/  IMAD.U32 R229, RZ, RZ, UR27 ;  /* 0x0000001bffe57e24 */ /* 0x000fca000f8e00ff */
[----:B------:R-:W-:-:S04]  /*4d70*/  SHF.L.U32 R229, R229, 0x1f, RZ ;  /* 0x0000001fe5e57819 */ /* 0x000fc800000006ff */
[----:B------:R1:W3:Y:S01]  /*4d80*/  SYNCS.PHASECHK.TRANS64.TRYWAIT P0, [UR21], R229 ;  /* 0x000000e5ff0075a7 */ /* 0x0002e20008000155 */
[----:B------:R-:W-:Y:S05]  /*4d90*/  @!P1 BRA `(.L_x_23) ;  /* 0x0000000000049947 */ /* 0x000fea0003800000 */
[----:B------:R-:W-:Y:S01]  /*4da0*/  BPT.TRAP 0x1 ;  /* 0x000000040000795c */ /* 0x000fe20000300000 */
.L_x_23:
[----:B---3--:R-:W-:Y:S05]  /*4db0*/  @P0 BRA `(.L_x_24) ;  /* 0x0000000000080947 */ /* 0x008fea0003800000 */
[----:B------:R-:W3:Y:S02]  /*4dc0*/  SYNCS.PHASECHK.TRANS64.TRYWAIT P0, [UR21], R229 ;  /* 0x000000e5ff0075a7 */ /* 0x000ee40008000155 */
[----:B---3--:R-:W-:Y:S05]  /*4dd0*/  @!P0 BRA `(.L_x_25) ;  /* 0x000000e000348947 */ /* 0x008fea0003800000 */
.L_x_24:
[----:B------:R-:W-:Y:S01]  /*4de0*/  UIADD3 UR21, UR9, 0x8100, URZ ;  /* 0x0000810009157890 */ /* 0x000fe2000fffe03f */
[----:B------:R-:W-:Y:S01]  /*4df0*/  WARPGROUP.ARRIVE ;  /* 0x00000000000079c5 */ /* 0x000fe20000000000 */
[----:B------:R-:W-:Y:S02]  /*4e00*/  UIADD3 UR22, UR9, 0x100, URZ ;  /* 0x0000010009167890 */ /* 0x000fe4000fffe03f */
[----:B------:R-:W-:Y:S02]  /*4e10*/  USHF.R.U32.HI UR21, URZ, 0x4, UR21 ;  /* 0x000000043f157899 */ /* 0x000fe40008011615 */
[----:B------:R-:W-:Y:S02]  /*4e20*/  USHF.R.U32.HI UR22, URZ, 0x4, UR22 ;  /* 0x000000043f167899 */ /* 0x000fe40008011616 */
[----:B------:R-:W-:Y:S02]  /*4e30*/  UISETP.NE.AND UP0, UPT, UR29, URZ, UPT ;  /* 0x0000003f1d00728c */ /* 0x000fe4000bf05270 */
[----:B------:R-:W-:-:S02]  /*4e40*/  ULOP3.LUT UR21, UR21, 0x3fff, URZ, 0xc0, !UPT ;  /* 0x00003fff15157892 */ /* 0x000fc4000f8ec03f */
[----:B------:R-:W-:Y:S02]  /*4e50*/  ULOP3.LUT UR22, UR22, 0x3fff, URZ, 0xc0, !UPT ;  /* 0x00003fff16167892 */ /* 0x000fe4000f8ec03f */
[----:B------:R-:W-:Y:S02]  /*4e60*/  USEL UR20, UR20, URZ, !UP0 ;  /* 0x0000003f14147287 */ /* 0x000fe4000c000000 */
[----:B------:R-:W-:Y:S02]  /*4e70*/  ULOP3.LUT UR21, UR21, 0x10000, URZ, 0xfc, !UPT ;  /* 0x0001000015157892 */ /* 0x000fe4000f8efc3f */
[----:B------:R-:W-:Y:S02]  /*4e80*/  ULOP3.LUT UR22, UR22, 0x10000, URZ, 0xfc, !UPT ;  /* 0x0001000016167892 */ /* 0x000fe4000f8efc3f */
[----:B------:R-:W-:Y:S02]  /*4e90*/  UISETP.NE.U32.AND UP0, UPT, UR20, URZ, UPT ;  /* 0x0000003f1400728c */ /* 0x000fe4000bf05070 */
[----:B------:R-:W-:-:S02]  /*4ea0*/  UIMAD UR29, UR28, 0xf00, UR21 ;  /* 0x00000f001c1d78a4 */ /* 0x000fc4000f8e0215 */
[----:B------:R-:W-:Y:S02]  /*4eb0*/  ULEA UR34, UR28, UR22, 0xa ;  /* 0x000000161c227291 */ /* 0x000fe4000f8e503f */
[----:B------:R-:W-:Y:S02]  /*4ec0*/  UIADD3 UR35, UR29, 0x80, URZ ;  /* 0x000000801d237890 */ /* 0x000fe4000fffe03f */
[----:B------:R-:W-:Y:S01]  /*4ed0*/  UIADD3 UR36, UR29, 0x100, URZ ;  /* 0x000001001d247890 */ /* 0x000fe2000fffe03f */
[----:B------:R-:W-:Y:S02]  /*4ee0*/  UMOV UR21, 0x40000040 ;  /* 0x4000004000157882 */ /* 0x000fe40000000000 */
[----:B------:R-:W-:Y:S01]  /*4ef0*/  UMOV UR20, UR34 ;  /* 0x0000002200147c82 */ /* 0x000fe20008000000 */
[----:B------:R-:W-:Y:S01]  /*4f00*/  UMOV UR22, UR29 ;  /* 0x0000001d00167c82 */ /* 0x000fe20008000000 */
[----:B------:R-:W-:Y:S01]  /*4f10*/  UMOV UR23, 0x40000040 ;  /* 0x4000004000177882 */ /* 0x000fe20000000000 */
[----:B------:R-:W-:Y:S01]  /*4f20*/  UIADD3 UR45, UR29, 0x180, URZ ;  /* 0x000001801d2d7890 */ /* 0x000fe2000fffe03f */
[----:B------:R-:W-:Y:S01]  /*4f30*/  QGMMA.64x16x32.F32.E4M3.E4M3 R136, gdesc[UR20], R136, UP0 ;  /* 0x00200000148879f3 */ /* 0x000fe2000bf00888 */
        /* <DEDUP_REMOVED lines=56> */
[----:B------:R-:W-:Y:S01]  /*52c0*/  UIADD3 UR42, UR29, 0x102, URZ ;  /* 0x000001021d2a7890 */ /* 0x000fe2000fffe03f */
        /* <DEDUP_REMOVED lines=434> */
[----:B------:R-:W-:Y:S01]  /*6df0*/  UISETP.NE.AND UP0, UPT, UR4, UR24, UPT ;  /* 0x000000180400728c */ /* 0x000fe2000bf05270 */
[----:B------:R-:W-:Y:S01]  /*6e00*/  QGMMA.64x16x32.F32.E4M3.E4M3 R32, gdesc[UR20], R32 ;  /* 0x00200000142079f3 */ /* 0x000fe20008700820 */
[----:B------:R-:W-:Y:S01]  /*6e10*/  UMOV UR22, UR29 ;  /* 0x0000001d00167c82 */ /* 0x000fe20008000000 */
[----:B------:R-:W-:Y:S01]  /*6e20*/  UMOV UR23, 0x40000040 ;  /* 0x4000004000177882 */ /* 0x000fe20000000000 */
[----:B------:R-:W-:Y:S01]  /*6e30*/  USEL UR29, URZ, 0x1, UP0 ;  /* 0x000000013f1d7887 */ /* 0x000fe20008000000 */
[----:B------:R-:W-:Y:S05]  /*6e40*/  QGMMA.64x16x32.F32.E4M3.E4M3 R24, gdesc[UR20], R24, gsb0 ;  /* 0x00200000141879f3 */ /* 0x000fea0008000818 */
[----:B------:R-:W-:Y:S01]  /*6e50*/  ISETP.NE.AND P0, PT, RZ, UR29, PT ;  /* 0x0000001dff007c0c */ /* 0x000fe2000bf05270 */
[----:B------:R-:W-:-:S12]  /*6e60*/  WARPGROUP.DEPBAR.LE gsb0, 0x1 ;  /* 0x00008000000079c5 */ /* 0x000fd80000010100 */
[----:B------:R-:W-:Y:S05]  /*6e70*/  @!P0 BRA `(.L_x_26) ;  /* 0x0000000800a88947 */ /* 0x000fea0003800000 */
[----:B------:R-:W-:Y:S02]  /*6e80*/  WARPGROUP.DEPBAR.LE gsb0, 0x0 ;  /* 0x00008000000079c5 */ /* 0x000fe40000010000 */
[----:B-----5:R-:W-:-:S01]  /*6e90*/  FADD R227, R137, R227 ;  /* 0x000000e389e37221 */ /* 0x020fc20000000000 */
[----:B------:R-:W-:-:S04]  /*6ea0*/  FADD R228, R136, R228 ;  /* 0x000000e488e47221 */ /* 0x000fc80000000000 */
[----:B------:R3:W-:Y:S04]  /*6eb0*/  STL [R1+0x58], R227 ;  /* 0x000058e301007387 */ /* 0x0007e80000100800 */
[----:B---3--:R-:W3:Y:S04]  /*6ec0*/  LDL.LU R227, [R1+0x2c] ;  /* 0x00002c0001e37983 */ /* 0x008ee80000300800 */
[----:B---3--:R3:W-:Y:S04]  /*6ed0*/  STL [R1+0x5c], R227 ;  /* 0x00005ce301007387 */ /* 0x0087e80000100800 */
        /* <DEDUP_REMOVED lines=20> */
[----:B---3--:R-:W3:Y:S01]  /*7020*/  LDL.LU R227, [R1] ;  /* 0x0000000001e37983 */ /* 0x008ee20000300800 */
[----:B------:R-:W-:-:S01]  /*7030*/  FADD R226, R138, R226 ;  /* 0x000000e28ae27221 */ /* 0x000fc20000000000 */
[----:B------:R-:W-:Y:S01]  /*7040*/  FADD R225, R139, R225 ;  /* 0x000000e18be17221 */ /* 0x000fe20000000000 */
        /* <DEDUP_REMOVED lines=104> */
[----:B---3--:R-:W-:-:S05]  /*76d0*/  FADD R227, R36, R227 ;  /* 0x000000e324e37221 */ /* 0x008fca0000000000 */
[----:B------:R3:W-:Y:S04]  /*76e0*/  STL [R1], R227 ;  /* 0x000000e301007387 */ /* 0x0007e80000100800 */
[----:B---3--:R-:W3:Y:S02]  /*76f0*/  LDL.LU R227, [R1+0x84] ;  /* 0x0000840001e37983 */ /* 0x008ee40000300800 */
[----:B---3--:R-:W-:-:S05]  /*7700*/  FADD R227, R37, R227 ;  /* 0x000000e325e37221 */ /* 0x008fca0000000000 */
[----:B------:R3:W-:Y:S04]  /*7710*/  STL [R1+0x4], R227 ;  /* 0x000004e301007387 */ /* 0x0007e80000100800 */
        /* <DEDUP_REMOVED lines=30> */
[----:B---3--:R3:W5:Y:S01]  /*7900*/  LDL.LU R227, [R1+0x58] ;  /* 0x0000580001e37983 */ /* 0x0087620000300800 */
[----:B------:R-:W-:-:S05]  /*7910*/  UMOV UR4, URZ ;  /* 0x0000003f00047c82 */ /* 0x000fca0008000000 */
.L_x_26:
[----:B------:R-:W-:Y:S05]  /*7920*/  @!P1 BRA `(.L_x_27) ;  /* 0x0000000000049947 */ /* 0x000fea0003800000 */
[----:B------:R-:W-:Y:S01]  /*7930*/  BPT.TRAP 0x1 ;  /* 0x000000040000795c */ /* 0x000fe20000300000 */
.L_x_27:
[----:B------:R-:W-:Y:S02]  /*7940*/  UISETP.GT.U32.AND UP0, UPT, UR5, 0x1, UPT ;  /* 0x000000010500788c */ /* 0x000fe4000bf04070 */
[----:B------:R-:W-:-:S04]  /*7950*/  ULEA UR20, UR25, UR9, 0x3 ;  /* 0x0000000919147291 */ /* 0x000fc8000f8e183f */
[----:B------:R-:W-:Y:S01]  /*7960*/  UIADD3 UR20, UR20, 0x10, URZ ;  /* 0x0000001014147890 */ /* 0x000fe2000fffe03f */
[----:B------:R-:W-:-:S03]  /*7970*/  PLOP3.LUT P0, PT, PT, PT, UP0, 0x80, 0x0 ;  /* 0x000000000000781c */ /* 0x000fc60003f0f008 */
[----:B------:R-:W-:-:S09]  /*7980*/  UPRMT UR20, URZ, 0x654, UR20 ;  /* 0x000006543f147896 */ /* 0x000fd20008000014 */
[----:B------:R-:W-:Y:S01]  /*7990*/  SYNCS.ARRIVE.TRANS64.RED.A1T0 RZ, [UR20], RZ ;  /* 0x000000ffffff79a7 */ /* 0x000fe20008100414 */
[----:B------:R-:W-:Y:S05]  /*79a0*/  @P0 BRA `(.L_x_28) ;  /* 0x0000000000040947 */ /* 0x000fea0003800000 */
[----:B------:R-:W-:Y:S01]  /*79b0*/  BPT.TRAP 0x1 ;  /* 0x000000040000795c */ /* 0x000fe20000300000 */
.L_x_28:
[----:B------:R-:W-:Y:S02]  /*79c0*/  UISETP.GT.AND UP3, UPT, UR26, 0x1, UPT ;  /* 0x000000011a00788c */ /* 0x000fe4000bf64270 */
[----:B------:R-:W-:Y:S02]  /*79d0*/  UIADD3 UR28, UR28, 0x1, URZ ;  /* 0x000000011c1c7890 */ /* 0x000fe4000fffe03f */
[----:B------:R-:W-:Y:S02]  /*79e0*/  UIADD3 UR25, UR25, 0x1, URZ ;  /* 0x0000000119197890 */ /* 0x000fe4000fffe03f */
[----:B------:R-:W-:Y:S01]  /*79f0*/  PLOP3.LUT P0, PT, PT, PT, UP3, 0x80, 0x0 ;  /* 0x000000000000781c */ /* 0x000fe20003f0f038 */
[----:B------:R-:W-:Y:S02]  /*7a00*/  UISETP.NE.AND UP0, UPT, UR28, 0x2, UPT ;  /* 0x000000021c00788c */ /* 0x000fe4000bf05270 */
[----:B------:R-:W-:Y:S02]  /*7a10*/  UIADD3 UR21, UR26, -0x1, URZ ;  /* 0xffffffff1a157890 */ /* 0x000fe4000fffe03f */
[----:B------:R-:W-:-:S02]  /*7a20*/  USEL UR20, URZ, 0x1, UP0 ;  /* 0x000000013f147887 */ /* 0x000fc40008000000 */
[----:B------:R-:W-:Y:S02]  /*7a30*/  UISETP.NE.AND UP1, UPT, UR25, 0x2, UPT ;  /* 0x000000021900788c */ /* 0x000fe4000bf25270 */
[----:B------:R-:W-:Y:S02]  /*7a40*/  ULOP3.LUT UR27, UR27, UR20, URZ, 0x3c, !UPT ;  /* 0x000000141b1b7292 */ /* 0x000fe4000f8e3c3f */
[----:B------:R-:W-:Y:S02]  /*7a50*/  USEL UR28, UR28, URZ, UP0 ;  /* 0x0000003f1c1c7287 */ /* 0x000fe40008000000 */
[----:B------:R-:W-:Y:S01]  /*7a60*/  USEL UR25, UR25, URZ, UP1 ;  /* 0x0000003f19197287 */ /* 0x000fe20008800000 */
[----:B------:R-:W-:Y:S01]  /*7a70*/  UMOV UR20, 0x1 ;  /* 0x0000000100147882 */ /* 0x000fe20000000000 */
[----:B------:R-:W-:Y:S01]  /*7a80*/  UMOV UR26, UR21 ;  /* 0x00000015001a7c82 */ /* 0x000fe20008000000 */
[----:B------:R-:W-:Y:S09]  /*7a90*/  @P0 BRA `(.L_x_29) ;  /* 0xffffffd0009c0947 */ /* 0x000ff2000383ffff */
.L_x_21:
[----:B------:R-:W-:-:S04]  /*7aa0*/  UISETP.NE.AND UP0, UPT, UR4, URZ, UPT ;  /* 0x0000003f0400728c */ /* 0x000fc8000bf05270 */
[----:B------:R-:W-:-:S06]  /*7ab0*/  USEL UR4, URZ, 0x1, !UP0 ;  /* 0x000000013f047887 */ /* 0x000fcc000c000000 */
[----:B------:R-:W-:-:S13]  /*7ac0*/  ISETP.NE.AND P0, PT, RZ, UR4, PT ;  /* 0x00000004ff007c0c */ /* 0x000fda000bf05270 */
[----:B------:R-:W-:Y:S05]  /*7ad0*/  @!P0 BRA `(.L_x_30) ;  /* 0x0000000800a48947 */ /* 0x000fea0003800000 */
[----:B------:R-:W-:Y:S02]  /*7ae0*/  WARPGROUP.DEPBAR.LE gsb0, 0x0 ;  /* 0x00008000000079c5 */ /* 0x000fe40000010000 */
[----:B-----5:R-:W-:Y:S01]  /*7af0*/  FADD R227, R137, R227 ;  /* 0x000000e389e37221 */ /* 0x020fe20000000000 */
[----:B------:R-:W-:-:S04]  /*7b00*/  FADD R228, R136, R228 ;  /* 0x000000e488e47221 */ /* 0x000fc80000000000 */
[----:B------:R4:W-:Y:S04]  /*7b10*/  STL [R1+0x58], R227 ;  /* 0x000058e301007387 */ /* 0x0009e80000100800 */
[----:B----4-:R-:W4:Y:S04]  /*7b20*/  LDL.LU R227, [R1+0x2c] ;  /* 0x00002c0001e37983 */ /* 0x010f280000300800 */
[----:B----4-:R4:W-:Y:S04]  /*7b30*/  STL [R1+0x5c], R227 ;  /* 0x00005ce301007387 */ /* 0x0109e80000100800 */
        /* <DEDUP_REMOVED lines=20> */
[----:B----4-:R-:W4:Y:S01]  /*7c80*/  LDL.LU R227, [R1] ;  /* 0x0000000001e37983 */ /* 0x010f220000300800 */
[----:B------:R-:W-:Y:S01]  /*7c90*/  FADD R226, R138, R226 ;  /* 0x000000e28ae27221 */ /* 0x000fe20000000000 */
        /* <DEDUP_REMOVED lines=105> */
[----:B----4-:R-:W-:-:S05]  /*8330*/  FADD R227, R36, R227 ;  /* 0x000000e324e37221 */ /* 0x010fca0000000000 */
[----:B------:R4:W-:Y:S04]  /*8340*/  STL [R1], R227 ;  /* 0x000000e301007387 */ /* 0x0009e80000100800 */
[----:B----4-:R-:W4:Y:S02]  /*8350*/  LDL.LU R227, [R1+0x84] ;  /* 0x0000840001e37983 */ /* 0x010f240000300800 */
[----:B----4-:R-:W-:-:S05]  /*8360*/  FADD R227, R37, R227 ;  /* 0x000000e325e37221 */ /* 0x010fca0000000000 */
[----:B------:R4:W-:Y:S04]  /*8370*/  STL [R1+0x4], R227 ;  /* 0x000004e301007387 */ /* 0x0009e80000100800 */
        /* <DEDUP_REMOVED lines=30> */
[----:B----4-:R4:W5:Y:S02]  /*8560*/  LDL.LU R227, [R1+0x58] ;  /* 0x0000580001e37983 */ /* 0x0109640000300800 */
.L_x_30:
[----:B------:R-:W-:Y:S01]  /*8570*/  ULDC UR21, c[0x0][0x28c] ;  /* 0x0000a30000157ab9 */ /* 0x000fe20000000800 */
[----:B-1----:R-:W-:Y:S01]  /*8580*/  IMAD.U32 R229, RZ, RZ, UR14 ;  /* 0x0000000effe57e24 */ /* 0x002fe2000f8e00ff */
[----:B------:R-:W-:-:S03]  /*8590*/  UISETP.GE.AND UP0, UPT, UR21, 0x1, UPT ;  /* 0x000000011500788c */ /* 0x000fc6000bf06270 */
[----:B------:R1:W-:Y:S01]  /*85a0*/  SYNCS.ARRIVE.TRANS64.A1T0 RZ, [R229+UR17], RZ ;  /* 0x000000ffe5ff79a7 */ /* 0x0003e20008100011 */
[----:B------:R-:W-:Y:S02]  /*85b0*/  WARPGROUP.DEPBAR.LE gsb0, 0x0 ;  /* 0x00008000000079c5 */ /* 0x000fe40000010000 */
[----:B------:R-:W-:-:S13]  /*85c0*/  PLOP3.LUT P0, PT, PT, PT, UP0, 0x80, 0x0 ;  /* 0x000000000000781c */ /* 0x000fda0003f0f008 */
[----:B-1----:R-:W-:Y:S05]  /*85d0*/  @!P0 BRA `(.L_x_31) ;  /* 0x0000000000388947 */ /* 0x002fea0003800000 */
[----:B------:R-:W-:-:S06]  /*85e0*/  UISETP.NE.AND UP0, UPT, UR8, 0x3, UPT ;  /* 0x000000030800788c */ /* 0x000fcc000bf05270 */
[----:B------:R-:W-:-:S13]  /*85f0*/  PLOP3.LUT P0, PT, PT, PT, UP0, 0x80, 0x0 ;  /* 0x000000000000781c */ /* 0x000fda0003f0f008 */
[----:B------:R-:W-:Y:S05]  /*8600*/  @!P0 BRA `(.L_x_32) ;  /* 0x0000000000048947 */ /* 0x000fea0003800000 */
[----:B------:R-:W-:Y:S01]  /*8610*/  BPT.TRAP 0x1 ;  /* 0x000000040000795c */ /* 0x000fe20000300000 */
.L_x_32:
[----:B------:R-:W-:Y:S02]  /*8620*/  UIADD3 UR4, UR11, UR10, URZ ;  /* 0x0000000a0b047290 */ /* 0x000fe4000fffe03f */
[----:B------:R-:W-:Y:S02]  /*8630*/  UISETP.GT.U32.AND UP0, UPT, UR5, 0x1, UPT ;  /* 0x000000010500788c */ /* 0x000fe4000bf04070 */
[----:B------:R-:W-:-:S04]  /*8640*/  USHF.L.U32 UR4, UR4, 0x3, URZ ;  /* 0x0000000304047899 */ /* 0x000fc8000800063f */
[----:B------:R-:W-:Y:S01]  /*8650*/  ULOP3.LUT UR4, UR4, 0x8, URZ, 0xc0, !UPT ;  /* 0x0000000804047892 */ /* 0x000fe2000f8ec03f */
[----:B------:R-:W-:-:S03]  /*8660*/  PLOP3.LUT P0, PT, PT, PT, UP0, 0x80, 0x0 ;  /* 0x000000000000781c */ /* 0x000fc60003f0f008 */
[----:B------:R-:W-:-:S04]  /*8670*/  UIADD3 UR4, UR9, 0x10, UR4 ;  /* 0x0000001009047890 */ /* 0x000fc8000fffe004 */
[----:B------:R-:W-:-:S09]  /*8680*/  UPRMT UR4, URZ, 0x654, UR4 ;  /* 0x000006543f047896 */ /* 0x000fd20008000004 */
[----:B------:R-:W-:Y:S01]  /*8690*/  SYNCS.ARRIVE.TRANS64.RED.A1T0 RZ, [UR4], RZ ;  /* 0x000000ffffff79a7 */ /* 0x000fe20008100404 */
[----:B------:R-:W-:Y:S05]  /*86a0*/  @P0 BRA `(.L_x_31) ;  /* 0x0000000000040947 */ /* 0x000fea0003800000 */
[----:B------:R-:W-:Y:S01]  /*86b0*/  BPT.TRAP 0x1 ;  /* 0x000000040000795c */ /* 0x000fe20000300000 */
.L_x_31:
[----:B-----5:R1:W-:Y:S01]  /*86c0*/  STL [R1+0x58], R0 ;  /* 0x0000580001007387 */ /* 0x0203e20000100800 */
[----:B------:R-:W-:Y:S01]  /*86d0*/  IMAD.U32 R24, RZ, RZ, UR12 ;  /* 0x0000000cff187e24 */ /* 0x000fe2000f8e00ff */
[----:B------:R-:W-:Y:S01]  /*86e0*/  ULEA UR22, UR7, UR10, 0x1 ;  /* 0x0000000a07167291 */ /* 0x000fe2000f8e083f */
[----:B------:R-:W0:Y:S01]  /*86f0*/  LDC R35, c[0x0][0x288] ;  /* 0x0000a200ff237b82 */ /* 0x000e220000000800 */
[----:B-1----:R-:W2:Y:S02]  /*8700*/  LDL R0, [R1+0x44] ;  /* 0x0000440001007983 */ /* 0x002ea40000100800 */
[----:B------:R-:W-:Y:S01]  /*8710*/  SHF.L.U32 R24, R24, 0x1f, RZ ;  /* 0x0000001f18187819 */ /* 0x000fe200000006ff */
[----:B------:R-:W-:Y:S02]  /*8720*/  USHF.R.U32.HI UR20, URZ, 0x1, UR22 ;  /* 0x000000013f147899 */ /* 0x000fe40008011616 */
[----:B------:R-:W-:Y:S01]  /*8730*/  UIADD3 UR4, UR21, 0x1fe, URZ ;  /* 0x000001fe15047890 */ /* 0x000fe2000fffe03f */
[----:B------:R-:W1:Y:S01]  /*8740*/  SYNCS.PHASECHK.TRANS64.TRYWAIT P0, [UR13+0x8], R24 ;  /* 0x00000818ff0075a7 */ /* 0x000e62000800014d */
[----:B------:R-:W-:-:S02]  /*8750*/  ULOP3.LUT UR20, UR20, 0x1, URZ, 0xc0, !UPT ;  /* 0x0000000114147892 */ /* 0x000fc4000f8ec03f */
[----:B------:R-:W-:Y:S02]  /*8760*/  UISETP.GT.U32.AND UP0, UPT, UR22, 0x1, UPT ;  /* 0x000000011600788c */ /* 0x000fe4000bf04070 */
[----:B------:R-:W-:Y:S02]  /*8770*/  UISETP.NE.U32.AND UP1, UPT, UR20, 0x1, UPT ;  /* 0x000000011400788c */ /* 0x000fe4000bf25070 */
[----:B------:R-:W-:Y:S02]  /*8780*/  UISETP.LT.U32.AND UP0, UPT, UR4, 0x1ff, UP0 ;  /* 0x000001ff0400788c */ /* 0x000fe40008701070 */
[----:B------:R-:W-:Y:S02]  /*8790*/  UISETP.GT.U32.AND UP1, UPT, UR4, 0x1fe, !UP1 ;  /* 0x000001fe0400788c */ /* 0x000fe4000cf24070 */
[----:B------:R-:W-:Y:S01]  /*87a0*/  USEL UR20, URZ, 0x1, !UP0 ;  /* 0x000000013f147887 */ /* 0x000fe2000c000000 */
[----:B--2---:R-:W-:Y:S02]  /*87b0*/  IMAD.SHL.U32 R32, R0, 0x2, RZ ;  /* 0x0000000200207824 */ /* 0x004fe400078e00ff */
[----:B------:R2:W5:Y:S01]  /*87c0*/  LDL.LU R0, [R1+0x58] ;  /* 0x0000580001007983 */ /* 0x0005620000300800 */
[----:B------:R-:W-:-:S02]  /*87d0*/  USEL UR4, URZ, 0x1, !UP1 ;  /* 0x000000013f047887 */ /* 0x000fc4000c800000 */
[----:B------:R-:W-:Y:S02]  /*87e0*/  SHF.R.S32.HI R33, RZ, 0x1f, R32 ;  /* 0x0000001fff217819 */ /* 0x000fe40000011420 */
[----:B------:R-:W-:Y:S01]  /*87f0*/  ULOP3.LUT UR16, UR4, UR16, UR20, 0x96, !UPT ;  /* 0x0000001004107292 */ /* 0x000fe2000f8e9614 */
[----:B01----:R-:W-:Y:S11]  /*8800*/  @!P0 BRA `(.L_x_33) ;  /* 0x000000a400c88947 */ /* 0x003ff60003800000 */
.L_x_301:
[----:B------:R1:W-:Y:S01]  /*8810*/  STL [R1+0x60], R3 ;  /* 0x0000600301007387 */ /* 0x0003e20000100800 */
[----:B------:R-:W-:Y:S01]  /*8820*/  ULDC.64 UR20, c[0x0][0x5d0] ;  /* 0x0001740000147ab9 */ /* 0x000fe20000000a00 */
[----:B------:R-:W-:Y:S02]  /*8830*/  ULDC UR4, c[0x0][0x284] ;  /* 0x0000a10000047ab9 */ /* 0x000fe40000000800 */
[----:B-1----:R-:W2:Y:S04]  /*8840*/  LDL.LU R3, [R1+0x40] ;  /* 0x0000400001037983 */ /* 0x002ea80000300800 */
[----:B------:R1:W-:Y:S04]  /*8850*/  STL [R1+0x5c], R2 ;  /* 0x00005c0201007387 */ /* 0x0003e80000100800 */
[----:B-1----:R-:W3:Y:S04]  /*8860*/  LDL R2, [R1+0x3c] ;  /* 0x00003c0001027983 */ /* 0x002ee80000100800 */
[----:B-----5:R1:W-:Y:S04]  /*8870*/  STL [R1+0x58], R0 ;  /* 0x0000580001007387 */ /* 0x0203e80000100800 */
[----:B-1----:R-:W4:Y:S01]  /*8880*/  LDL R0, [R1+0x30] ;  /* 0x0000300001007983 */ /* 0x002f220000100800 */
[----:B--2---:R-:W-:-:S03]  /*8890*/  IMAD R36, R3, 0xf0, RZ ;  /* 0x000000f003247824 */ /* 0x004fc600078e02ff */
[----:B------:R1:W5:Y:S01]  /*88a0*/  LDL.LU R3, [R1+0x60] ;  /* 0x0000600001037983 */ /* 0x0003620000300800 */
[----:B---3--:R-:W-:-:S03]  /*88b0*/  IMAD.SHL.U32 R34, R2, 0x40, RZ ;  /* 0x0000004002227824 */ /* 0x008fc600078e00ff */
[----:B------:R1:W5:Y:S01]  /*88c0*/  LDL.LU R2, [R1+0x5c] ;  /* 0x00005c0001027983 */ /* 0x0003620000300800 */
[----:B----4-:R-:W-:Y:S01]  /*88d0*/  SHF.R.S32.HI R38, RZ, 0x1f, R0 ;  /* 0x0000001fff267819 */ /* 0x010fe20000011400 */
[----:B0-----:R-:W-:-:S04]  /*88e0*/  IMAD.WIDE.U32 R24, R0, UR20, R32 ;  /* 0x0000001400187c25 */ /* 0x001fc8000f8e0020 */
[----:B------:R-:W-:-:S04]  /*88f0*/  IMAD R26, R38, UR20, RZ ;  /* 0x00000014261a7c24 */ /* 0x000fc8000f8e02ff */
[----:B------:R-:W-:Y:S02]  /*8900*/  IMAD R27, R0, UR21, R26 ;  /* 0x00000015001b7c24 */ /* 0x000fe4000f8e021a */
[----:B------:R1:W5:Y:S01]  /*8910*/  LDL.LU R0, [R1+0x58] ;  /* 0x0000580001007983 */ /* 0x0003620000300800 */
[----:B------:R-:W-:-:S04]  /*8920*/  ISETP.GE.AND P0, PT, R34, UR4, PT ;  /* 0x0000000422007c0c */ /* 0x000fc8000bf06270 */
[C---:B------:R-:W-:Y:S01]  /*8930*/  ISETP.GE.OR P0, PT, R36.reuse, R35, P0 ;  /* 0x000000232400720c */ /* 0x040fe20000706670 */
[----:B------:R-:W-:Y:S01]  /*8940*/  ULOP3.LUT UR10, UR10, 0x1, URZ, 0xc0, !UPT ;  /* 0x000000010a0a7892 */ /* 0x000fe2000f8ec03f */
[----:B------:R-:W-:Y:S02]  /*8950*/  SHF.R.S32.HI R37, RZ, 0x1f, R36 ;  /* 0x0000001fff257819 */ /* 0x000fe40000011424 */
[----:B------:R-:W-:-:S04]  /*8960*/  IADD3 R24, P1, R36, R24, RZ ;  /* 0x0000001824187210 */ /* 0x000fc80007f3e0ff */
[----:B------:R-:W-:-:S05]  /*8970*/  IADD3.X R25, R37, R25, R27, P1, !PT ;  /* 0x0000001925197210 */ /* 0x000fca0000ffe41b */
[----:B-1----:R-:W-:Y:S05]  /*8980*/  @P0 BRA `(.L_x_34) ;  /* 0x0000008c00040947 */ /* 0x002fea0003800000 */
[----:B------:R0:W-:Y:S01]  /*8990*/  STL.64 [R1+0x68], R4 ;  /* 0x0000680401007387 */ /* 0x0001e20000100a00 */
[----:B------:R-:W1:Y:S01]  /*89a0*/  LDC.64 R28, c[0x0][0x5c8] ;  /* 0x00017200ff1c7b82 */ /* 0x000e620000000a00 */
[----:B------:R-:W-:Y:S02]  /*89b0*/  ULDC.64 UR20, c[0x0][0x5c0] ;  /* 0x0001700000147ab9 */ /* 0x000fe40000000a00 */
[----:B0-----:R-:W2:Y:S04]  /*89c0*/  LDL.64 R4, [R1+0x48] ;  /* 0x0000480001047983 */ /* 0x001ea80000100a00 */
[----:B-----5:R0:W-:Y:S04]  /*89d0*/  STL [R1+0x60], R3 ;  /* 0x0000600301007387 */ /* 0x0201e80000100800 */
[----:B0-----:R-:W2:Y:S04]  /*89e0*/  LDL.LU R3, [R1+0x3c] ;  /* 0x00003c0001037983 */ /* 0x001ea80000300800 */
[----:B------:R0:W-:Y:S04]  /*89f0*/  STL [R1+0x5c], R2 ;  /* 0x00005c0201007387 */ /* 0x0001e80000100800 */
[----:B0-----:R-:W3:Y:S04]  /*8a00*/  LDL R2, [R1+0x44] ;  /* 0x0000440001027983 */ /* 0x001ee80000100800 */
[----:B------:R0:W-:Y:S04]  /*8a10*/  STL [R1+0x58], R0 ;  /* 0x0000580001007387 */ /* 0x0001e80000100800 */
[----:B0-----:R-:W4:Y:S01]  /*8a20*/  LDL R0, [R1+0x50] ;  /* 0x0000500001007983 */ /* 0x001f220000100800 */
[----:B--2---:R-:W-:-:S03]  /*8a30*/  IMAD.WIDE R30, R3, 0x40, R4 ;  /* 0x00000040031e7825 */ /* 0x004fc600078e0204 */
[----:B------:R0:W5:Y:S04]  /*8a40*/  LDL.LU.64 R4, [R1+0x68] ;  /* 0x0000680001047983 */ /* 0x0001680000300a00 */
[----:B------:R0:W5:Y:S01]  /*8a50*/  LDL.LU R3, [R1+0x60] ;  /* 0x0000600001037983 */ /* 0x0001620000300800 */
[-C--:B-1----:R-:W-:Y:S02]  /*8a60*/  IMAD R26, R31, R28.reuse, RZ ;  /* 0x0000001c1f1a7224 */ /* 0x082fe400078e02ff */
[----:B------:R-:W-:-:S04]  /*8a70*/  IMAD.WIDE.U32 R24, R30, R28, R24 ;  /* 0x0000001c1e187225 */ /* 0x000fc800078e0018 */
[----:B------:R-:W-:Y:S01]  /*8a80*/  IMAD R27, R30, R29, R26 ;  /* 0x0000001d1e1b7224 */ /* 0x000fe200078e021a */
[----:B------:R-:W-:Y:S01]  /*8a90*/  LEA R26, P0, R28, R24, 0x3 ;  /* 0x000000181c1a7211 */ /* 0x000fe200078018ff */
[----:B---3--:R-:W-:Y:S01]  /*8aa0*/  IMAD R35, R2, -0x2, R35 ;  /* 0xfffffffe02237824 */ /* 0x008fe200078e0223 */
[----:B------:R-:W-:Y:S01]  /*8ab0*/  IADD3 R24, P1, R24, UR20, RZ ;  /* 0x0000001418187c10 */ /* 0x000fe2000ff3e0ff */
[----:B------:R0:W5:Y:S01]  /*8ac0*/  LDL.LU R2, [R1+0x5c] ;  /* 0x00005c0001027983 */ /* 0x0001620000300800 */
[----:B------:R-:W-:Y:S01]  /*8ad0*/  IMAD.IADD R27, R25, 0x1, R27 ;  /* 0x00000001191b7824 */ /* 0x000fe200078e021b */
[----:B------:R-:W-:-:S04]  /*8ae0*/  IADD3 R26, P2, R26, UR20, RZ ;  /* 0x000000141a1a7c10 */ /* 0x000fc8000ff5e0ff */
[----:B------:R-:W-:Y:S02]  /*8af0*/  LEA.HI.X R28, R28, R27, R29, 0x3, P0 ;  /* 0x0000001b1c1c7211 */ /* 0x000fe400000f1c1d */
[----:B------:R-:W-:Y:S01]  /*8b00*/  FSETP.NEU.AND P0, PT, RZ, UR18, PT ;  /* 0x00000012ff007c0b */ /* 0x000fe2000bf0d000 */
[----:B----4-:R-:W-:Y:S02]  /*8b10*/  IMAD.IADD R34, R0, 0x1, -R34 ;  /* 0x0000000100227824 */ /* 0x010fe400078e0a22 */
[----:B------:R0:W5:Y:S01]  /*8b20*/  LDL.LU R0, [R1+0x58] ;  /* 0x0000580001007983 */ /* 0x0001620000300800 */
[----:B------:R-:W-:Y:S01]  /*8b30*/  IADD3.X R25, R27, UR21, RZ, P1, !PT ;  /* 0x000000151b197c10 */ /* 0x000fe20008ffe4ff */
[----:B------:R-:W-:Y:S01]  /*8b40*/  BSSY B0, `(.L_x_34) ;  /* 0x00008a5000007945 */ /* 0x000fe20003800000 */
[----:B------:R-:W-:Y:S01]  /*8b50*/  IADD3.X R27, R28, UR21, RZ, P2, !PT ;  /* 0x000000151c1b7c10 */ /* 0x000fe200097fe4ff */
[----:B------:R-:W-:-:S06]  /*8b60*/  IMAD.IADD R35, R35, 0x1, -R36 ;  /* 0x0000000123237824 */ /* 0x000fcc00078e0a24 */
[----:B0-----:R-:W-:Y:S05]  /*8b70*/  @!P0 BRA `(.L_x_35) ;  /* 0x0000006400e48947 */ /* 0x001fea0003800000 */
[----:B-----5:R0:W-:Y:S01]  /*8b80*/  STL [R1+0x58], R0 ;  /* 0x0000580001007387 */ /* 0x0201e20000100800 */
[----:B------:R-:W-:Y:S01]  /*8b90*/  ULDC.64 UR20, c[0x0][0x5b8] ;  /* 0x00016e0000147ab9 */ /* 0x000fe20000000a00 */
[----:B------:R-:W-:Y:S02]  /*8ba0*/  ULDC.64 UR22, c[0x0][0x5a8] ;  /* 0x00016a0000167ab9 */ /* 0x000fe40000000a00 */
[----:B0-----:R-:W2:Y:S01]  /*8bb0*/  LDL.LU R0, [R1+0x30] ;  /* 0x0000300001007983 */ /* 0x001ea20000300800 */
[----:B------:R-:W-:Y:S01]  /*8bc0*/  IMAD R28, R38, UR20, RZ ;  /* 0x00000014261c7c24 */ /* 0x000fe2000f8e02ff */
[----:B------:R-:W-:Y:S01]  /*8bd0*/  BSSY B1, `(.L_x_36) ;  /* 0x0000011000017945 */ /* 0x000fe20003800000 */
[----:B--2---:R-:W-:-:S04]  /*8be0*/  IMAD.WIDE.U32 R32, R0, UR20, R32 ;  /* 0x0000001400207c25 */ /* 0x004fc8000f8e0020 */
[----:B------:R-:W-:Y:S01]  /*8bf0*/  IMAD R29, R0, UR21, R28 ;  /* 0x00000015001d7c24 */ /* 0x000fe2000f8e021c */
[----:B------:R-:W-:Y:S01]  /*8c00*/  IADD3 R32, P0, R36, R32, RZ ;  /* 0x0000002024207210 */ /* 0x000fe20007f1e0ff */
[----:B------:R0:W5:Y:S01]  /*8c10*/  LDL.LU R0, [R1+0x58] ;  /* 0x0000580001007983 */ /* 0x0001620000300800 */
[----:B------:R-:W-:Y:S01]  /*8c20*/  ULDC.64 UR20, c[0x0][0x5b0] ;  /* 0x00016c0000147ab9 */ /* 0x000fe20000000a00 */
[----:B------:R-:W-:Y:S02]  /*8c30*/  PRMT R36, RZ, 0x7610, R36 ;  /* 0x00007610ff247816 */ /* 0x000fe40000000024 */
[----:B------:R-:W-:Y:S01]  /*8c40*/  IADD3.X R33, R37, R33, R29, P0, !PT ;  /* 0x0000002125217210 */ /* 0x000fe200007fe41d */
[----:B------:R-:W-:Y:S01]  /*8c50*/  IMAD R37, R31, UR20, RZ ;  /* 0x000000141f257c24 */ /* 0x000fe2000f8e02ff */
[----:B------:R-:W-:Y:S01]  /*8c60*/  ISETP.GE.AND P0, PT, R35, 0x1, PT ;  /* 0x000000012300780c */ /* 0x000fe20003f06270 */
[----:B------:R-:W-:-:S03]  /*8c70*/  IMAD.WIDE.U32 R28, R30, UR20, R32 ;  /* 0x000000141e1c7c25 */ /* 0x000fc6000f8e0020 */
[----:B------:R-:W-:Y:S01]  /*8c80*/  ISETP.LT.OR P2, PT, R34, 0x1, !P0 ;  /* 0x000000012200780c */ /* 0x000fe20004741670 */
[----:B------:R-:W-:Y:S01]  /*8c90*/  IMAD R37, R30, UR21, R37 ;  /* 0x000000151e257c24 */ /* 0x000fe2000f8e0225 */
[----:B------:R-:W-:-:S04]  /*8ca0*/  IADD3 R28, P1, R28, UR22, RZ ;  /* 0x000000161c1c7c10 */ /* 0x000fc8000ff3e0ff */
[----:B------:R-:W-:-:S07]  /*8cb0*/  IADD3.X R29, R29, UR23, R37, P1, !PT ;  /* 0x000000171d1d7c10 */ /* 0x000fce0008ffe425 */
[----:B0-----:R-:W-:Y:S05]  /*8cc0*/  @P2 BRA `(.L_x_37) ;  /* 0x0000000000042947 */ /* 0x001fea0003800000 */
[----:B------:R0:W5:Y:S02]  /*8cd0*/  LDG.E.U8 R36, desc[UR32][R28.64] ;  /* 0x000000201c247981 */ /* 0x000164000c1e1100 */
.L_x_37:
[----:B------:R-:W-:Y:S05]  /*8ce0*/  BSYNC B1 ;  /* 0x0000000000017941 */ /* 0x000fea0003800000 */
.L_x_36:
[----:B-----5:R-:W-:Y:S01]  /*8cf0*/  LOP3.LUT R36, R36, 0xff, RZ, 0xc0, !PT ;  /* 0x000000ff24247812 */ /* 0x020fe200078ec0ff */
[----:B------:R-:W-:Y:S01]  /*8d00*/  BSSY B1, `(.L_x_38) ;  /* 0x000000c000017945 */ /* 0x000fe20003800000 */
[----:B------:R-:W-:Y:S02]  /*8d10*/  ISETP.GE.AND P1, PT, R35, 0x2, PT ;  /* 0x000000022300780c */ /* 0x000fe40003f26270 */
[----:B------:R-:W-:Y:S02]  /*8d20*/  F2FP.F16.E4M3.UNPACK_B R36, R36 ;  /* 0x00000024ff24723e */ /* 0x000fe400020006ff */
[----:B------:R-:W-:-:S03]  /*8d30*/  ISETP.LT.OR P3, PT, R34, 0x1, !P1 ;  /* 0x000000012200780c */ /* 0x000fc60004f61670 */
[----:B------:R-:W-:-:S05]  /*8d40*/  HADD2.F32 R36, -RZ, R36.H0_H0 ;  /* 0x20000024ff247230 */ /* 0x000fca0000004100 */
[----:B------:R-:W-:Y:S01]  /*8d50*/  FMUL R37, R36, UR18 ;  /* 0x0000001224257c20 */ /* 0x000fe20008400000 */
[----:B------:R-:W-:-:S03]  /*8d60*/  PRMT R36, RZ, 0x7610, R36 ;  /* 0x00007610ff247816 */ /* 0x000fc60000000024 */
[----:B------:R-:W-:-:S05]  /*8d70*/  FFMA R37, R228, UR19, R37 ;  /* 0x00000013e4257c23 */ /* 0x000fca0008000025 */
[----:B------:R-:W-:-:S05]  /*8d80*/  F2FP.SATFINITE.E4M3.F32.PACK_AB_MERGE_C R37, RZ, R37, RZ ;  /* 0x00000025ff25723e */ /* 0x000fca00048070ff */
[----:B------:R1:W-:Y:S01]  /*8d90*/  @!P2 STG.E.U8 desc[UR32][R24.64], R37 ;  /* 0x000000251800a986 */ /* 0x0003e2000c101120 */
[----:B------:R-:W-:Y:S05]  /*8da0*/  @P3 BRA `(.L_x_39) ;  /* 0x0000000000043947 */ /* 0x000fea0003800000 */
[----:B------:R2:W5:Y:S02]  /*8db0*/  LDG.E.U8 R36, desc[UR32][R28.64+0x1] ;  /* 0x000001201c247981 */ /* 0x000564000c1e1100 */
.L_x_39:
[----:B------:R-:W-:Y:S05]  /*8dc0*/  BSYNC B1 ;  /* 0x0000000000017941 */ /* 0x000fea0003800000 */
.L_x_38:
[----:B-----5:R-:W-:Y:S01]  /*8dd0*/  LOP3.LUT R36, R36, 0xff, RZ, 0xc0, !PT ;  /* 0x000000ff24247812 */ /* 0x020fe200078ec0ff */
[----:B------:R-:W-:Y:S01]  /*8de0*/  BSSY B1, `(.L_x_40) ;  /* 0x0000012000017945 */ /* 0x000fe20003800000 */
[----:B-1----:R-:W-:Y:S02]  /*8df0*/  IADD3 R37, P2, R30, 0x8, RZ ;  /* 0x000000081e257810 */ /* 0x002fe40007f5e0ff */
[----:B------:R-:W-:Y:S02]  /*8e00*/  F2FP.F16.E4M3.UNPACK_B R36, R36 ;  /* 0x00000024ff24723e */ /* 0x000fe400020006ff */
[----:B------:R-:W-:Y:S01]  /*8e10*/  ISETP.LT.OR P0, PT, R34, 0x9, !P0 ;  /* 0x000000092200780c */ /* 0x000fe20004701670 */
[----:B------:R-:W-:Y:S02]  /*8e20*/  IMAD.X R30, RZ, RZ, R31, P2 ;  /* 0x000000ffff1e7224 */ /* 0x000fe400010e061f */
[----:B------:R-:W-:Y:S02]  /*8e30*/  HADD2.F32 R36, -RZ, R36.H0_H0 ;  /* 0x20000024ff247230 */ /* 0x000fe40000004100 */
[----:B------:R-:W-:-:S02]  /*8e40*/  IMAD R30, R30, UR20, RZ ;  /* 0x000000141e1e7c24 */ /* 0x000fc4000f8e02ff */
[----:B------:R-:W-:-:S04]  /*8e50*/  IMAD.WIDE.U32 R32, R37, UR20, R32 ;  /* 0x0000001425207c25 */ /* 0x000fc8000f8e0020 */
[----:B------:R-:W-:Y:S01]  /*8e60*/  FMUL R36, R36, UR18 ;  /* 0x0000001224247c20 */ /* 0x000fe20008400000 */
[----:B------:R-:W-:-:S03]  /*8e70*/  IMAD R37, R37, UR21, R30 ;  /* 0x0000001525257c24 */ /* 0x000fc6000f8e021e */
[----:B------:R-:W-:Y:S01]  /*8e80*/  FFMA R36, R227, UR19, R36 ;  /* 0x00000013e3247c23 */ /* 0x000fe20008000024 */
[----:B------:R-:W-:Y:S02]  /*8e90*/  IADD3 R30, P2, R32, UR22, RZ ;  /* 0x00000016201e7c10 */ /* 0x000fe4000ff5e0ff */
[----:B------:R-:W-:Y:S02]  /*8ea0*/  PRMT R32, RZ, 0x7610, R32 ;  /* 0x00007610ff207816 */ /* 0x000fe40000000020 */
[----:B------:R-:W-:Y:S02]  /*8eb0*/  F2FP.SATFINITE.E4M3.F32.PACK_AB_MERGE_C R39, RZ, R36, RZ ;  /* 0x00000024ff27723e */ /* 0x000fe400048070ff */
[----:B------:R-:W-:-:S03]  /*8ec0*/  IADD3.X R31, R33, UR23, R37, P2, !PT ;  /* 0x00000017211f7c10 */ /* 0x000fc600097fe425 */
[----:B------:R1:W-:Y:S01]  /*8ed0*/  @!P3 STG.E.U8 desc[UR32][R24.64+0x1], R39 ;  /* 0x000001271800b986 */ /* 0x0003e2000c101120 */
[----:B------:R-:W-:Y:S05]  /*8ee0*/  @P0 BRA `(.L_x_41) ;  /* 0x0000000000040947 */ /* 0x000fea0003800000 */
[----:B------:R3:W5:Y:S02]  /*8ef0*/  LDG.E.U8 R32, desc[UR32][R30.64] ;  /* 0x000000201e207981 */ /* 0x000764000c1e1100 */
.L_x_41:
[----:B------:R-:W-:Y:S05]  /*8f00*/  BSYNC B1 ;  /* 0x0000000000017941 */ /* 0x000fea0003800000 */
.L_x_40:
[----:B-----5:R-:W-:Y:S01]  /*8f10*/  LOP3.LUT R32, R32, 0xff, RZ, 0xc0, !PT ;  /* 0x000000ff20207812 */ /* 0x020fe200078ec0ff */
[----:B------:R-:W-:Y:S01]  /*8f20*/  BSSY B1, `(.L_x_42) ;  /* 0x000000b000017945 */ /* 0x000fe20003800000 */
[----:B------:R-:W-:Y:S02]  /*8f30*/  ISETP.LT.OR P1, PT, R34, 0x9, !P1 ;  /* 0x000000092200780c */ /* 0x000fe40004f21670 */
[----:B------:R-:W-:-:S05]  /*8f40*/  F2FP.F16.E4M3.UNPACK_B R32, R32 ;  /* 0x00000020ff20723e */ /* 0x000fca00020006ff */
        /* <DEDUP_REMOVED lines=8> */
.L_x_43:
[----:B------:R-:W-:Y:S05]  /*8fd0*/  BSYNC B1 ;  /* 0x0000000000017941 */ /* 0x000fea0003800000 */
.L_x_42:
[----:B-----5:R-:W-:Y:S01]  /*8fe0*/  LOP3.LUT R32, R32, 0xff, RZ, 0xc0, !PT ;  /* 0x000000ff20207812 */ /* 0x020fe200078ec0ff */
[----:B------:R-:W-:Y:S01]  /*8ff0*/  BSSY B1, `(.L_x_44) ;  /* 0x000000c000017945 */ /* 0x000fe20003800000 */
[----:B------:R-:W-:Y:S02]  /*9000*/  ISETP.GE.AND P0, PT, R35, 0x9, PT ;  /* 0x000000092300780c */ /* 0x000fe40003f06270 */
[----:B------:R-:W-:Y:S02]  /*9010*/  F2FP.F16.E4M3.UNPACK_B R32, R32 ;  /* 0x00000020ff20723e */ /* 0x000fe400020006ff */
[----:B------:R-:W-:-:S03]  /*9020*/  ISETP.LT.OR P2, PT, R34, 0x1, !P0 ;  /* 0x000000012200780c */ /* 0x000fc60004741670 */
[----:B------:R-:W-:-:S05]  /*9030*/  HADD2.F32 R32, -RZ, R32.H0_H0 ;  /* 0x20000020ff207230 */ /* 0x000fca0000004100 */
[----:B------:R-:W-:-:S04]  /*9040*/  FMUL R32, R32, UR18 ;  /* 0x0000001220207c20 */ /* 0x000fc80008400000 */
[----:B------:R-:W-:-:S05]  /*9050*/  FFMA R32, R225, UR19, R32 ;  /* 0x00000013e1207c23 */ /* 0x000fca0008000020 */
[----:B----4-:R-:W-:Y:S02]  /*9060*/  F2FP.SATFINITE.E4M3.F32.PACK_AB_MERGE_C R33, RZ, R32, RZ ;  /* 0x00000020ff21723e */ /* 0x010fe400048070ff */
[----:B------:R-:W-:-:S03]  /*9070*/  PRMT R32, RZ, 0x7610, R32 ;  /* 0x00007610ff207816 */ /* 0x000fc60000000020 */
[----:B------:R4:W-:Y:S01]  /*9080*/  @!P1 STG.E.U8 desc[UR32][R26.64+0x1], R33 ;  /* 0x000001211a009986 */ /* 0x0009e2000c101120 */
[----:B------:R-:W-:Y:S05]  /*9090*/  @P2 BRA `(.L_x_45) ;  /* 0x0000000000042947 */ /* 0x000fea0003800000 */
[----:B------:R0:W5:Y:S02]  /*90a0*/  LDG.E.U8 R32, desc[UR32][R28.64+0x8] ;  /* 0x000008201c207981 */ /* 0x000164000c1e1100 */
.L_x_45:
[----:B------:R-:W-:Y:S05]  /*90b0*/  BSYNC B1 ;  /* 0x0000000000017941 */ /* 0x000fea0003800000 */
.L_x_44:
[----:B-----5:R-:W-:Y:S01]  /*90c0*/  LOP3.LUT R32, R32, 0xff, RZ, 0xc0, !PT ;  /* 0x000000ff20207812 */ /* 0x020fe200078ec0ff */
[----:B------:R-:W-:Y:S01]  /*90d0*/  BSSY B1, `(.L_x_46) ;  /* 0x000000c000017945 */ /* 0x000fe20003800000 */
[----:B------:R-:W-:Y:S02]  /*90e0*/  ISETP.GE.AND P1, PT, R35, 0xa, PT ;  /* 0x0000000a2300780c */ /* 0x000fe40003f26270 */
[----:B------:R-:W-:Y:S02]  /*90f0*/  F2FP.F16.E4M3.UNPACK_B R32, R32 ;  /* 0x00000020ff20723e */ /* 0x000fe400020006ff */
[----:B------:R-:W-:-:S03]  /*9100*/  ISETP.LT.OR P3, PT, R34, 0x1, !P1 ;  /* 0x000000012200780c */ /* 0x000fc60004f61670 */
[----:B------:R-:W-:-:S05]  /*9110*/  HADD2.F32 R32, -RZ, R32.H0_H0 ;  /* 0x20000020ff207230 */ /* 0x000fca0000004100 */
[----:B----4-:R-:W-:Y:S01]  /*9120*/  FMUL R33, R32, UR18 ;  /* 0x0000001220217c20 */ /* 0x010fe20008400000 */
[----:B------:R-:W-:-:S03]  /*9130*/  PRMT R32, RZ, 0x7610, R32 ;  /* 0x00007610ff207816 */ /* 0x000fc60000000020 */
[----:B------:R-:W-:-:S05]  /*9140*/  FFMA R33, R224, UR19, R33 ;  /* 0x00000013e0217c23 */ /* 0x000fca0008000021 */
[----:B------:R-:W-:-:S05]  /*9150*/  F2FP.SATFINITE.E4M3.F32.PACK_AB_MERGE_C R33, RZ, R33, RZ ;  /* 0x00000021ff21723e */ /* 0x000fca00048070ff */
[----:B------:R4:W-:Y:S01]  /*9160*/  @!P2 STG.E.U8 desc[UR32][R24.64+0x8], R33 ;  /* 0x000008211800a986 */ /* 0x0009e2000c101120 */
[----:B------:R-:W-:Y:S05]  /*9170*/  @P3 BRA `(.L_x_47) ;  /* 0x0000000000043947 */ /* 0x000fea0003800000 */
[----:B------:R0:W5:Y:S02]  /*9180*/  LDG.E.U8 R32, desc[UR32][R28.64+0x9] ;  /* 0x000009201c207981 */ /* 0x000164000c1e1100 */
.L_x_47:
[----:B------:R-:W-:Y:S05]  /*9190*/  BSYNC B1 ;  /* 0x0000000000017941 */ /* 0x000fea0003800000 */
.L_x_46:
[----:B-----5:R-:W-:Y:S01]  /*91a0*/  LOP3.LUT R32, R32, 0xff, RZ, 0xc0, !PT ;  /* 0x000000ff20207812 */ /* 0x020fe200078ec0ff */
[----:B------:R-:W-:Y:S01]  /*91b0*/  BSSY B1, `(.L_x_48) ;  /* 0x000000b000017945 */ /* 0x000fe20003800000 */
[----:B------:R-:W-:Y:S02]  /*91c0*/  ISETP.LT.OR P0, PT, R34, 0x9, !P0 ;  /* 0x000000092200780c */ /* 0x000fe40004701670 */
[----:B------:R-:W-:-:S05]  /*91d0*/  F2FP.F16.E4M3.UNPACK_B R32, R32 ;  /* 0x00000020ff20723e */ /* 0x000fca00020006ff */
        /* <DEDUP_REMOVED lines=8> */
.L_x_49:
[----:B------:R-:W-:Y:S05]  /*9260*/  BSYNC B1 ;  /* 0x0000000000017941 */ /* 0x000fea0003800000 */
.L_x_48:
[----:B-----5:R-:W-:Y:S01]  /*9270*/  LOP3.LUT R32, R32, 0xff, RZ, 0xc0, !PT ;  /* 0x000000ff20207812 */ /* 0x020fe200078ec0ff */
[----:B------:R-:W-:Y:S01]  /*9280*/  BSSY B1, `(.L_x_50) ;  /* 0x000000b000017945 */ /* 0x000fe20003800000 */
[----:B------:R-:W-:Y:S02]  /*9290*/  ISETP.LT.OR P1, PT, R34, 0x9, !P1 ;  /* 0x000000092200780c */ /* 0x000fe40004f21670 */
[----:B------:R-:W-:-:S05]  /*92a0*/  F2FP.F16.E4M3.UNPACK_B R32, R32 ;  /* 0x00000020ff20723e */ /* 0x000fca00020006ff */
        /* <DEDUP_REMOVED lines=8> */
.L_x_51:
[----:B------:R-:W-:Y:S05]  /*9330*/  BSYNC B1 ;  /* 0x0000000000017941 */ /* 0x000fea0003800000 */
.L_x_50:
        /* <DEDUP_REMOVED lines=13> */
.L_x_53:
[----:B------:R-:W-:Y:S05]  /*9410*/  BSYNC B1 ;  /* 0x0000000000017941 */ /* 0x000fea0003800000 */
.L_x_52:
        /* <DEDUP_REMOVED lines=13> */
.L_x_55:
[----:B------:R-:W-:Y:S05]  /*94f0*/  BSYNC B1 ;  /* 0x0000000000017941 */ /* 0x000fea0003800000 */
.L_x_54:
        /* <DEDUP_REMOVED lines=12> */
.L_x_57:
[----:B------:R-:W-:Y:S05]  /*95c0*/  BSYNC B1 ;  /* 0x0000000000017941 */ /* 0x000fea0003800000 */
.L_x_56:
        /* <DEDUP_REMOVED lines=12> */
.L_x_59:
[----:B------:R-:W-:Y:S05]  /*9690*/  BSYNC B1 ;  /* 0x0000000000017941 */ /* 0x000fea0003800000 */
.L_x_58:
        /* <DEDUP_REMOVED lines=13> */
.L_x_61:
[----:B------:R-:W-:Y:S05]  /*9770*/  BSYNC B1 ;  /* 0x0000000000017941 */ /* 0x000fea0003800000 */
.L_x_60:
        /* <DEDUP_REMOVED lines=13> */
.L_x_63:
[----:B------:R-:W-:Y:S05]  /*9850*/  BSYNC B1 ;  /* 0x0000000000017941 */ /* 0x000fea0003800000 */
.L_x_62:
        /* <DEDUP_REMOVED lines=12> */
.L_x_65:
[----:B------:R-:W-:Y:S05]  /*9920*/  BSYNC B1 ;  /* 0x0000000000017941 */ /* 0x000fea0003800000 */
.L_x_64:
        /* <DEDUP_REMOVED lines=12> */
.L_x_67:
[----:B------:R-:W-:Y:S05]  /*99f0*/  BSYNC B1 ;  /* 0x0000000000017941 */ /* 0x000fea0003800000 */
.L_x_66:
        /* <DEDUP_REMOVED lines=13> */
.L_x_69:
[----:B------:R-:W-:Y:S05]  /*9ad0*/  BSYNC B1 ;  /* 0x0000000000017941 */ /* 0x000fea0003800000 */
.L_x_68:
        /* <DEDUP_REMOVED lines=13> */
.L_x_71:
[----:B------:R-:W-:Y:S05]  /*9bb0*/  BSYNC B1 ;  /* 0x0000000000017941 */ /* 0x000fea0003800000 */
.L_x_70:
        /* <DEDUP_REMOVED lines=12> */
.L_x_73:
[----:B------:R-:W-:Y:S05]  /*9c80*/  BSYNC B1 ;  /* 0x0000000000017941 */ /* 0x000fea0003800000 */
.L_x_72:
        /* <DEDUP_REMOVED lines=12> */
.L_x_75:
[----:B------:R-:W-:Y:S05]  /*9d50*/  BSYNC B1 ;  /* 0x0000000000017941 */ /* 0x000fea0003800000 */
.L_x_74:
        /* <DEDUP_REMOVED lines=13> */
.L_x_77:
[----:B------:R-:W-:Y:S05]  /*9e30*/  BSYNC B1 ;  /* 0x0000000000017941 */ /* 0x000fea0003800000 */
.L_x_76:
        /* <DEDUP_REMOVED lines=13> */
.L_x_79:
[----:B------:R-:W-:Y:S05]  /*9f10*/  BSYNC B1 ;  /* 0x0000000000017941 */ /* 0x000fea0003800000 */
.L_x_78:
        /* <DEDUP_REMOVED lines=12> */
.L_x_81:
[----:B------:R-:W-:Y:S05]  /*9fe0*/  BSYNC B1 ;  /* 0x0000000000017941 */ /* 0x000fea0003800000 */
.L_x_80:
        /* <DEDUP_REMOVED lines=12> */
.L_x_83:
[----:B------:R-:W-:Y:S05]  /*a0b0*/  BSYNC B1 ;  /* 0x0000000000017941 */ /* 0x000fea0003800000 */
.L_x_82:
        /* <DEDUP_REMOVED lines=13> */
.L_x_85:
[----:B------:R-:W-:Y:S05]  /*a190*/  BSYNC B1 ;  /* 0x0000000000017941 */ /* 0x000fea0003800000 */
.L_x_84:
        /* <DEDUP_REMOVED lines=13> */
.L_x_87:
[----:B------:R-:W-:Y:S05]  /*a270*/  BSYNC B1 ;  /* 0x0000000000017941 */ /* 0x000fea0003800000 */
.L_x_86:
        /* <DEDUP_REMOVED lines=12> */
.L_x_89:
[----:B------:R-:W-:Y:S05]  /*a340*/  BSYNC B1 ;  /* 0x0000000000017941 */ /* 0x000fea0003800000 */
.L_x_88:
        /* <DEDUP_REMOVED lines=12> */
.L_x_91:
[----:B------:R-:W-:Y:S05]  /*a410*/  BSYNC B1 ;  /* 0x0000000000017941 */ /* 0x000fea0003800000 */
.L_x_90:
        /* <DEDUP_REMOVED lines=13> */
.L_x_93:
[----:B------:R-:W-:Y:S05]  /*a4f0*/  BSYNC B1 ;  /* 0x0000000000017941 */ /* 0x000fea0003800000 */
.L_x_92:
        /* <DEDUP_REMOVED lines=13> */
.L_x_95:
[----:B------:R-:W-:Y:S05]  /*a5d0*/  BSYNC B1 ;  /* 0x0000000000017941 */ /* 0x000fea0003800000 */
.L_x_94:
        /* <DEDUP_REMOVED lines=12> */
.L_x_97:
[----:B------:R-:W-:Y:S05]  /*a6a0*/  BSYNC B1 ;  /* 0x0000000000017941 */ /* 0x000fea0003800000 */
.L_x_96:
        /* <DEDUP_REMOVED lines=12> */
.L_x_99:
[----:B------:R-:W-:Y:S05]  /*a770*/  BSYNC B1 ;  /* 0x0000000000017941 */ /* 0x000fea0003800000 */
.L_x_98:
        /* <DEDUP_REMOVED lines=13> */
.L_x_101:
[----:B------:R-:W-:Y:S05]  /*a850*/  BSYNC B1 ;  /* 0x0000000000017941 */ /* 0x000fea0003800000 */
.L_x_100:
        /* <DEDUP_REMOVED lines=13> */
.L_x_103:
[----:B------:R-:W-:Y:S05]  /*a930*/  BSYNC B1 ;  /* 0x0000000000017941 */ /* 0x000fea0003800000 */
.L_x_102:
        /* <DEDUP_REMOVED lines=12> */
.L_x_105:
[----:B------:R-:W-:Y:S05]  /*aa00*/  BSYNC B1 ;  /* 0x0000000000017941 */ /* 0x000fea0003800000 */
.L_x_104:
        /* <DEDUP_REMOVED lines=12> */
.L_x_107:
[----:B------:R-:W-:Y:S05]  /*aad0*/  BSYNC B1 ;  /* 0x0000000000017941 */ /* 0x000fea0003800000 */
.L_x_106:
        /* <DEDUP_REMOVED lines=13> */
.L_x_109:
[----:B------:R-:W-:Y:S05]  /*abb0*/  BSYNC B1 ;  /* 0x0000000000017941 */ /* 0x000fea0003800000 */
.L_x_108:
        /* <DEDUP_REMOVED lines=13> */
.L_x_111:
[----:B------:R-:W-:Y:S05]  /*ac90*/  BSYNC B1 ;  /* 0x0000000000017941 */ /* 0x000fea0003800000 */
.L_x_110:
        /* <DEDUP_REMOVED lines=12> */
.L_x_113:
[----:B------:R-:W-:Y:S05]  /*ad60*/  BSYNC B1 ;  /* 0x0000000000017941 */ /* 0x000fea0003800000 */
.L_x_112:
        /* <DEDUP_REMOVED lines=12> */
.L_x_115:
[----:B------:R-:W-:Y:S05]  /*ae30*/  BSYNC B1 ;  /* 0x0000000000017941 */ /* 0x000fea0003800000 */
.L_x_114:
        /* <DEDUP_REMOVED lines=13> */
.L_x_117:
[----:B------:R-:W-:Y:S05]  /*af10*/  BSYNC B1 ;  /* 0x0000000000017941 */ /* 0x000fea0003800000 */
.L_x_116:
        /* <DEDUP_REMOVED lines=13> */
.L_x_119:
[----:B------:R-:W-:Y:S05]  /*aff0*/  BSYNC B1 ;  /* 0x0000000000017941 */ /* 0x000fea0003800000 */
.L_x_118:
        /* <DEDUP_REMOVED lines=12> */
.L_x_121:
[----:B------:R-:W-:Y:S05]  /*b0c0*/  BSYNC B1 ;  /* 0x0000000000017941 */ /* 0x000fea0003800000 */
.L_x_120:
        /* <DEDUP_REMOVED lines=12> */
.L_x_123:
[----:B------:R-:W-:Y:S05]  /*b190*/  BSYNC B1 ;  /* 0x0000000000017941 */ /* 0x000fea0003800000 */
.L_x_122:
        /* <DEDUP_REMOVED lines=13> */
.L_x_125:
[----:B------:R-:W-:Y:S05]  /*b270*/  BSYNC B1 ;  /* 0x0000000000017941 */ /* 0x000fea0003800000 */
.L_x_124:
        /* <DEDUP_REMOVED lines=13> */
.L_x_127:
[----:B------:R-:W-:Y:S05]  /*b350*/  BSYNC B1 ;  /* 0x0000000000017941 */ /* 0x000fea0003800000 */
.L_x_126:
        /* <DEDUP_REMOVED lines=12> */
.L_x_129:
[----:B------:R-:W-:Y:S05]  /*b420*/  BSYNC B1 ;  /* 0x0000000000017941 */ /* 0x000fea0003800000 */
.L_x_128:
        /* <DEDUP_REMOVED lines=12> */
.L_x_131:
[----:B------:R-:W-:Y:S05]  /*b4f0*/  BSYNC B1 ;  /* 0x0000000000017941 */ /* 0x000fea0003800000 */
.L_x_130:
        /* <DEDUP_REMOVED lines=13> */
.L_x_133:
[----:B------:R-:W-:Y:S05]  /*b5d0*/  BSYNC B1 ;  /* 0x0000000000017941 */ /* 0x000fea0003800000 */
.L_x_132:
        /* <DEDUP_REMOVED lines=13> */
.L_x_135:
[----:B------:R-:W-:Y:S05]  /*b6b0*/  BSYNC B1 ;  /* 0x0000000000017941 */ /* 0x000fea0003800000 */
.L_x_134:
        /* <DEDUP_REMOVED lines=12> */
.L_x_137:
[----:B------:R-:W-:Y:S05]  /*b780*/  BSYNC B1 ;  /* 0x0000000000017941 */ /* 0x000fea0003800000 */
.L_x_136:
        /* <DEDUP_REMOVED lines=12> */
.L_x_139:
[----:B------:R-:W-:Y:S05]  /*b850*/  BSYNC B1 ;  /* 0x0000000000017941 */ /* 0x000fea0003800000 */
.L_x_138:
        /* <DEDUP_REMOVED lines=13> */
.L_x_141:
[----:B------:R-:W-:Y:S05]  /*b930*/  BSYNC B1 ;  /* 0x0000000000017941 */ /* 0x000fea0003800000 */
.L_x_140:
        /* <DEDUP_REMOVED lines=13> */
.L_x_143:
[----:B------:R-:W-:Y:S05]  /*ba10*/  BSYNC B1 ;  /* 0x0000000000017941 */ /* 0x000fea0003800000 */
.L_x_142:
        /* <DEDUP_REMOVED lines=12> */
.L_x_145:
[----:B------:R-:W-:Y:S05]  /*bae0*/  BSYNC B1 ;  /* 0x0000000000017941 */ /* 0x000fea0003800000 */
.L_x_144:
        /* <DEDUP_REMOVED lines=12> */
.L_x_147:
[----:B------:R-:W-:Y:S05]  /*bbb0*/  BSYNC B1 ;  /* 0x0000000000017941 */ /* 0x000fea0003800000 */
.L_x_146:
        /* <DEDUP_REMOVED lines=13> */
.L_x_149:
[----:B------:R-:W-:Y:S05]  /*bc90*/  BSYNC B1 ;  /* 0x0000000000017941 */ /* 0x000fea0003800000 */
.L_x_148:
        /* <DEDUP_REMOVED lines=13> */
.L_x_151:
[----:B------:R-:W-:Y:S05]  /*bd70*/  BSYNC B1 ;  /* 0x0000000000017941 */ /* 0x000fea0003800000 */
.L_x_150:
        /* <DEDUP_REMOVED lines=12> */
.L_x_153:
[----:B------:R-:W-:Y:S05]  /*be40*/  BSYNC B1 ;  /* 0x0000000000017941 */ /* 0x000fea0003800000 */
.L_x_152:
        /* <DEDUP_REMOVED lines=12> */
.L_x_155:
[----:B------:R-:W-:Y:S05]  /*bf10*/  BSYNC B1 ;  /* 0x0000000000017941 */ /* 0x000fea0003800000 */
.L_x_154:
        /* <DEDUP_REMOVED lines=13> */
.L_x_157:
[----:B------:R-:W-:Y:S05]  /*bff0*/  BSYNC B1 ;  /* 0x0000000000017941 */ /* 0x000fea0003800000 */
.L_x_156:
        /* <DEDUP_REMOVED lines=13> */
.L_x_159:
[----:B------:R-:W-:Y:S05]  /*c0d0*/  BSYNC B1 ;  /* 0x0000000000017941 */ /* 0x000fea0003800000 */
.L_x_158:
        /* <DEDUP_REMOVED lines=12> */
.L_x_161:
[----:B------:R-:W-:Y:S05]  /*c1a0*/  BSYNC B1 ;  /* 0x0000000000017941 */ /* 0x000fea0003800000 */
.L_x_160:
        /* <DEDUP_REMOVED lines=12> */
.L_x_163:
[----:B------:R-:W-:Y:S05]  /*c270*/  BSYNC B1 ;  /* 0x0000000000017941 */ /* 0x000fea0003800000 */
.L_x_162:
        /* <DEDUP_REMOVED lines=13> */
.L_x_165:
[----:B------:R-:W-:Y:S05]  /*c350*/  BSYNC B1 ;  /* 0x0000000000017941 */ /* 0x000fea0003800000 */
.L_x_164:
        /* <DEDUP_REMOVED lines=13> */
.L_x_167:
[----:B------:R-:W-:Y:S05]  /*c430*/  BSYNC B1 ;  /* 0x0000000000017941 */ /* 0x000fea0003800000 */
.L_x_166:
        /* <DEDUP_REMOVED lines=12> */
.L_x_169:
[----:B------:R-:W-:Y:S05]  /*c500*/  BSYNC B1 ;  /* 0x0000000000017941 */ /* 0x000fea0003800000 */
.L_x_168:
        /* <DEDUP_REMOVED lines=12> */
.L_x_171:
[----:B------:R-:W-:Y:S05]  /*c5d0*/  BSYNC B1 ;  /* 0x0000000000017941 */ /* 0x000fea0003800000 */
.L_x_170:
        /* <DEDUP_REMOVED lines=13> */
.L_x_173:
[----:B------:R-:W-:Y:S05]  /*c6b0*/  BSYNC B1 ;  /* 0x0000000000017941 */ /* 0x000fea0003800000 */
.L_x_172:
        /* <DEDUP_REMOVED lines=13> */
.L_x_175:
[----:B------:R-:W-:Y:S05]  /*c790*/  BSYNC B1 ;  /* 0x0000000000017941 */ /* 0x000fea0003800000 */
.L_x_174:
        /* <DEDUP_REMOVED lines=12> */
.L_x_177:
[----:B------:R-:W-:Y:S05]  /*c860*/  BSYNC B1 ;  /* 0x0000000000017941 */ /* 0x000fea0003800000 */
.L_x_176:
        /* <DEDUP_REMOVED lines=12> */
.L_x_179:
[----:B------:R-:W-:Y:S05]  /*c930*/  BSYNC B1 ;  /* 0x0000000000017941 */ /* 0x000fea0003800000 */
.L_x_178:
        /* <DEDUP_REMOVED lines=13> */
.L_x_181:
[----:B------:R-:W-:Y:S05]  /*ca10*/  BSYNC B1 ;  /* 0x0000000000017941 */ /* 0x000fea0003800000 */
.L_x_180:
        /* <DEDUP_REMOVED lines=13> */
.L_x_183:
[----:B------:R-:W-:Y:S05]  /*caf0*/  BSYNC B1 ;  /* 0x0000000000017941 */ /* 0x000fea0003800000 */
.L_x_182:
        /* <DEDUP_REMOVED lines=12> */
.L_x_185:
[----:B------:R-:W-:Y:S05]  /*cbc0*/  BSYNC B1 ;  /* 0x0000000000017941 */ /* 0x000fea0003800000 */
.L_x_184:
        /* <DEDUP_REMOVED lines=12> */
.L_x_187:
[----:B------:R-:W-:Y:S05]  /*cc90*/  BSYNC B1 ;  /* 0x0000000000017941 */ /* 0x000fea0003800000 */
.L_x_186:
        /* <DEDUP_REMOVED lines=13> */
.L_x_189:
[----:B------:R-:W-:Y:S05]  /*cd70*/  BSYNC B1 ;  /* 0x0000000000017941 */ /* 0x000fea0003800000 */
.L_x_188:
        /* <DEDUP_REMOVED lines=13> */
.L_x_191:
[----:B------:R-:W-:Y:S05]  /*ce50*/  BSYNC B1 ;  /* 0x0000000000017941 */ /* 0x000fea0003800000 */
.L_x_190:
        /* <DEDUP_REMOVED lines=12> */
.L_x_193:
[----:B------:R-:W-:Y:S05]  /*cf20*/  BSYNC B1 ;  /* 0x0000000000017941 */ /* 0x000fea0003800000 */
.L_x_192:
        /* <DEDUP_REMOVED lines=12> */
.L_x_195:
[----:B------:R-:W-:Y:S05]  /*cff0*/  BSYNC B1 ;  /* 0x0000000000017941 */ /* 0x000fea0003800000 */
.L_x_194:
        /* <DEDUP_REMOVED lines=13> */
.L_x_197:
[----:B------:R-:W-:Y:S05]  /*d0d0*/  BSYNC B1 ;  /* 0x0000000000017941 */ /* 0x000fea0003800000 */
.L_x_196:
        /* <DEDUP_REMOVED lines=13> */
.L_x_199:
[----:B------:R-:W-:Y:S05]  /*d1b0*/  BSYNC B1 ;  /* 0x0000000000017941 */ /* 0x000fea0003800000 */
.L_x_198:
        /* <DEDUP_REMOVED lines=12> */
.L_x_201:
[----:B------:R-:W-:Y:S05]  /*d280*/  BSYNC B1 ;  /* 0x0000000000017941 */ /* 0x000fea0003800000 */
.L_x_200:
        /* <DEDUP_REMOVED lines=12> */
.L_x_203:
[----:B------:R-:W-:Y:S05]  /*d350*/  BSYNC B1 ;  /* 0x0000000000017941 */ /* 0x000fea0003800000 */
.L_x_202:
        /* <DEDUP_REMOVED lines=13> */
.L_x_205:
[----:B------:R-:W-:Y:S05]  /*d430*/  BSYNC B1 ;  /* 0x0000000000017941 */ /* 0x000fea0003800000 */
.L_x_204:
        /* <DEDUP_REMOVED lines=13> */
.L_x_207:
[----:B------:R-:W-:Y:S05]  /*d510*/  BSYNC B1 ;  /* 0x0000000000017941 */ /* 0x000fea0003800000 */
.L_x_206:
[----:B-----5:R-:W-:Y:S01]  /*d520*/  LOP3.LUT R32, R32, 0xff, RZ, 0xc0, !PT ;  /* 0x000000ff20207812 */ /* 0x020fe200078ec0ff */
[----:B------:R-:W-:Y:S01]  /*d530*/  BSSY B1, `(.L_x_208) ;  /* 0x000000b000017945 */ /* 0x000fe20003800000 */
[----:B------:R-:W-:Y:S02]  /*d540*/  ISETP.LT.OR P0, PT, R34, 0x9, !P0 ;  /* 0x000000092200780c */ /* 0x000fe40004701670 */
[----:B------:R-:W-:-:S05]  /*d550*/  F2FP.F16.E4M3.UNPACK_B R32, R32 ;  /* 0x00000020ff20723e */ /* 0x000fca00020006ff */
[----:B------:R-:W-:-:S05]  /*d560*/  HADD2.F32 R32, -RZ, R32.H0_H0 ;  /* 0x20000020ff207230 */ /* 0x000fca0000004100 */
[----:B------:R-:W-:-:S04]  /*d570*/  FMUL R32, R32, UR18 ;  /* 0x0000001220207c20 */ /* 0x000fc80008400000 */
[----:B------:R-:W-:Y:S01]  /*d580*/  FFMA R32, R23, UR19, R32 ;  /* 0x0000001317207c23 */ /* 0x000fe20008000020 */
[----:B------:R-:W-:-:S04]  /*d590*/  PRMT R23, RZ, 0x7610, R23 ;  /* 0x00007610ff177816 */ /* 0x000fc80000000017 */
[----:B----4-:R-:W-:-:S05]  /*d5a0*/  F2FP.SATFINITE.E4M3.F32.PACK_AB_MERGE_C R33, RZ, R32, RZ ;  /* 0x00000020ff21723e */ /* 0x010fca00048070ff */
[----:B------:R4:W-:Y:S01]  /*d5b0*/  @!P3 STG.E.U8 desc[UR32][R24.64+0xa9], R33 ;  /* 0x0000a9211800b986 */ /* 0x0009e2000c101120 */
[----:B------:R-:W-:Y:S05]  /*d5c0*/  @P0 BRA `(.L_x_209) ;  /* 0x0000000000040947 */ /* 0x000fea0003800000 */
[----:B------:R0:W5:Y:S02]  /*d5d0*/  LDG.E.U8 R23, desc[UR32][R30.64+0xa8] ;  /* 0x0000a8201e177981 */ /* 0x000164000c1e1100 */
.L_x_209:
[----:B------:R-:W-:Y:S05]  /*d5e0*/  BSYNC B1 ;  /* 0x0000000000017941 */ /* 0x000fea0003800000 */
.L_x_208:
        /* <DEDUP_REMOVED lines=8> */
[----:B------:R-:W-:-:S05]  /*d670*/  F2FP.SATFINITE.E4M3.F32.PACK_AB_MERGE_C R23, RZ, R23, RZ ;  /* 0x00000017ff17723e */ /* 0x000fca00048070ff */
[----:B------:R0:W-:Y:S01]  /*d680*/  @!P0 STG.E.U8 desc[UR32][R26.64+0xa8], R23 ;  /* 0x0000a8171a008986 */ /* 0x0001e2000c101120 */
[----:B------:R-:W-:Y:S05]  /*d690*/  @P1 BRA `(.L_x_211) ;  /* 0x0000000000041947 */ /* 0x000fea0003800000 */
[----:B------:R0:W5:Y:S02]  /*d6a0*/  LDG.E.U8 R22, desc[UR32][R30.64+0xa9] ;  /* 0x0000a9201e167981 */ /* 0x000164000c1e1100 */
.L_x_211:
[----:B------:R-:W-:Y:S05]  /*d6b0*/  BSYNC B1 ;  /* 0x0000000000017941 */ /* 0x000fea0003800000 */
.L_x_210:
[----:B-----5:R-:W-:Y:S01]  /*d6c0*/  LOP3.LUT R22, R22, 0xff, RZ, 0xc0, !PT ;  /* 0x000000ff16167812 */ /* 0x020fe200078ec0ff */
[----:B------:R-:W-:Y:S01]  /*d6d0*/  BSSY B1, `(.L_x_212) ;  /* 0x000000c000017945 */ /* 0x000fe20003800000 */
[----:B------:R-:W-:Y:S02]  /*d6e0*/  ISETP.GE.AND P0, PT, R35, 0xb1, PT ;  /* 0x000000b12300780c */ /* 0x000fe40003f06270 */
[----:B------:R-:W-:Y:S02]  /*d6f0*/  F2FP.F16.E4M3.UNPACK_B R22, R22 ;  /* 0x00000016ff16723e */ /* 0x000fe400020006ff */
[----:B------:R-:W-:-:S03]  /*d700*/  ISETP.LT.OR P2, PT, R34, 0x1, !P0 ;  /* 0x000000012200780c */ /* 0x000fc60004741670 */
[----:B------:R-:W-:-:S05]  /*d710*/  HADD2.F32 R22, -RZ, R22.H0_H0 ;  /* 0x20000016ff167230 */ /* 0x000fca0000004100 */
[----:B------:R-:W-:-:S04]  /*d720*/  FMUL R22, R22, UR18 ;  /* 0x0000001216167c20 */ /* 0x000fc80008400000 */
[----:B------:R-:W-:Y:S01]  /*d730*/  FFMA R22, R21, UR19, R22 ;  /* 0x0000001315167c23 */ /* 0x000fe20008000016 */
[----:B------:R-:W-:-:S04]  /*d740*/  PRMT R21, RZ, 0x7610, R21 ;  /* 0x00007610ff157816 */ /* 0x000fc80000000015 */
[----:B0-----:R-:W-:-:S05]  /*d750*/  F2FP.SATFINITE.E4M3.F32.PACK_AB_MERGE_C R23, RZ, R22, RZ ;  /* 0x00000016ff17723e */ /* 0x001fca00048070ff */
[----:B------:R0:W-:Y:S01]  /*d760*/  @!P1 STG.E.U8 desc[UR32][R26.64+0xa9], R23 ;  /* 0x0000a9171a009986 */ /* 0x0001e2000c101120 */
[----:B------:R-:W-:Y:S05]  /*d770*/  @P2 BRA `(.L_x_213) ;  /* 0x0000000000042947 */ /* 0x000fea0003800000 */
[----:B------:R0:W5:Y:S02]  /*d780*/  LDG.E.U8 R21, desc[UR32][R28.64+0xb0] ;  /* 0x0000b0201c157981 */ /* 0x000164000c1e1100 */
.L_x_213:
[----:B------:R-:W-:Y:S05]  /*d790*/  BSYNC B1 ;  /* 0x0000000000017941 */ /* 0x000fea0003800000 */
.L_x_212:
        /* <DEDUP_REMOVED lines=13> */
.L_x_215:
[----:B------:R-:W-:Y:S05]  /*d870*/  BSYNC B1 ;  /* 0x0000000000017941 */ /* 0x000fea0003800000 */
.L_x_214:
        /* <DEDUP_REMOVED lines=12> */
.L_x_217:
[----:B------:R-:W-:Y:S05]  /*d940*/  BSYNC B1 ;  /* 0x0000000000017941 */ /* 0x000fea0003800000 */
.L_x_216:
        /* <DEDUP_REMOVED lines=12> */
.L_x_219:
[----:B------:R-:W-:Y:S05]  /*da10*/  BSYNC B1 ;  /* 0x0000000000017941 */ /* 0x000fea0003800000 */
.L_x_218:
        /* <DEDUP_REMOVED lines=13> */
.L_x_221:
[----:B------:R-:W-:Y:S05]  /*daf0*/  BSYNC B1 ;  /* 0x0000000000017941 */ /* 0x000fea0003800000 */
.L_x_220:
        /* <DEDUP_REMOVED lines=13> */
.L_x_223:
[----:B------:R-:W-:Y:S05]  /*dbd0*/  BSYNC B1 ;  /* 0x0000000000017941 */ /* 0x000fea0003800000 */
.L_x_222:
        /* <DEDUP_REMOVED lines=12> */
.L_x_225:
[----:B------:R-:W-:Y:S05]  /*dca0*/  BSYNC B1 ;  /* 0x0000000000017941 */ /* 0x000fea0003800000 */
.L_x_224:
        /* <DEDUP_REMOVED lines=12> */
.L_x_227:
[----:B------:R-:W-:Y:S05]  /*dd70*/  BSYNC B1 ;  /* 0x0000000000017941 */ /* 0x000fea0003800000 */
.L_x_226:
        /* <DEDUP_REMOVED lines=13> */
.L_x_229:
[----:B------:R-:W-:Y:S05]  /*de50*/  BSYNC B1 ;  /* 0x0000000000017941 */ /* 0x000fea0003800000 */
.L_x_228:
        /* <DEDUP_REMOVED lines=13> */
.L_x_231:
[----:B------:R-:W-:Y:S05]  /*df30*/  BSYNC B1 ;  /* 0x0000000000017941 */ /* 0x000fea0003800000 */
.L_x_230:
        /* <DEDUP_REMOVED lines=12> */
.L_x_233:
[----:B------:R-:W-:Y:S05]  /*e000*/  BSYNC B1 ;  /* 0x0000000000017941 */ /* 0x000fea0003800000 */
.L_x_232:
        /* <DEDUP_REMOVED lines=12> */
.L_x_235:
[----:B------:R-:W-:Y:S05]  /*e0d0*/  BSYNC B1 ;  /* 0x0000000000017941 */ /* 0x000fea0003800000 */
.L_x_234:
        /* <DEDUP_REMOVED lines=13> */
.L_x_237:
[----:B------:R-:W-:Y:S05]  /*e1b0*/  BSYNC B1 ;  /* 0x0000000000017941 */ /* 0x000fea0003800000 */
.L_x_236:
        /* <DEDUP_REMOVED lines=13> */
.L_x_239:
[----:B------:R-:W-:Y:S05]  /*e290*/  BSYNC B1 ;  /* 0x0000000000017941 */ /* 0x000fea0003800000 */
.L_x_238:
        /* <DEDUP_REMOVED lines=12> */
.L_x_241:
[----:B------:R-:W-:Y:S05]  /*e360*/  BSYNC B1 ;  /* 0x0000000000017941 */ /* 0x000fea0003800000 */
.L_x_240:
        /* <DEDUP_REMOVED lines=12> */
.L_x_243:
[----:B------:R-:W-:Y:S05]  /*e430*/  BSYNC B1 ;  /* 0x0000000000017941 */ /* 0x000fea0003800000 */
.L_x_242:
        /* <DEDUP_REMOVED lines=13> */
.L_x_245:
[----:B------:R-:W-:Y:S05]  /*e510*/  BSYNC B1 ;  /* 0x0000000000017941 */ /* 0x000fea0003800000 */
.L_x_244:
        /* <DEDUP_REMOVED lines=13> */
.L_x_247:
[----:B------:R-:W-:Y:S05]  /*e5f0*/  BSYNC B1 ;  /* 0x0000000000017941 */ /* 0x000fea0003800000 */
.L_x_246:
        /* <DEDUP_REMOVED lines=12> */
.L_x_249:
[----:B------:R-:W-:Y:S05]  /*e6c0*/  BSYNC B1 ;  /* 0x0000000000017941 */ /* 0x000fea0003800000 */
.L_x_248:
        /* <DEDUP_REMOVED lines=12> */
.L_x_251:
[----:B------:R-:W-:Y:S05]  /*e790*/  BSYNC B1 ;  /* 0x0000000000017941 */ /* 0x000fea0003800000 */
.L_x_250:
[----:B-----5:R-:W-:Y:S01]  /*e7a0*/  LOP3.LUT R2, R2, 0xff, RZ, 0xc0, !PT ;  /* 0x000000ff02027812 */ /* 0x020fe200078ec0ff */
[----:B------:R-:W-:Y:S01]  /*e7b0*/  BSSY B1, `(.L_x_252) ;  /* 0x000000c000017945 */ /* 0x000fe20003800000 */
[----:B------:R-:W-:Y:S02]  /*e7c0*/  ISETP.GE.AND P0, PT, R35, 0xd9, PT ;  /* 0x000000d92300780c */ /* 0x000fe40003f06270 */
[----:B------:R-:W-:Y:S02]  /*e7d0*/  F2FP.F16.E4M3.UNPACK_B R2, R2 ;  /* 0x00000002ff02723e */ /* 0x000fe400020006ff */
[----:B------:R-:W-:-:S03]  /*e7e0*/  ISETP.LT.OR P2, PT, R34, 0x1, !P0 ;  /* 0x000000012200780c */ /* 0x000fc60004741670 */
[----:B------:R-:W-:-:S05]  /*e7f0*/  HADD2.F32 R2, -RZ, R2.H0_H0 ;  /* 0x20000002ff027230 */ /* 0x000fca0000004100 */
[----:B0-----:R-:W-:-:S04]  /*e800*/  FMUL R3, R2, UR18 ;  /* 0x0000001202037c20 */ /* 0x001fc80008400000 */
[----:B------:R-:W-:Y:S01]  /*e810*/  FFMA R3, R0, UR19, R3 ;  /* 0x0000001300037c23 */ /* 0x000fe20008000003 */
[----:B------:R-:W-:-:S04]  /*e820*/  PRMT R0, RZ, 0x7610, R0 ;  /* 0x00007610ff007816 */ /* 0x000fc80000000000 */
[----:B------:R-:W-:-:S05]  /*e830*/  F2FP.SATFINITE.E4M3.F32.PACK_AB_MERGE_C R3, RZ, R3, RZ ;  /* 0x00000003ff03723e */ /* 0x000fca00048070ff */
[----:B------:R0:W-:Y:S01]  /*e840*/  @!P1 STG.E.U8 desc[UR32][R26.64+0xd1], R3 ;  /* 0x0000d1031a009986 */ /* 0x0001e2000c101120 */
[----:B------:R-:W-:Y:S05]  /*e850*/  @P2 BRA `(.L_x_253) ;  /* 0x0000000000042947 */ /* 0x000fea0003800000 */
[----:B------:R0:W5:Y:S02]  /*e860*/  LDG.E.U8 R0, desc[UR32][R28.64+0xd8] ;  /* 0x0000d8201c007981 */ /* 0x000164000c1e1100 */
.L_x_253:
[----:B------:R-:W-:Y:S05]  /*e870*/  BSYNC B1 ;  /* 0x0000000000017941 */ /* 0x000fea0003800000 */
.L_x_252:
[----:B------:R-:W2:Y:S01]  /*e880*/  LDL.LU R2, [R1] ;  /* 0x0000000001027983 */ /* 0x000ea20000300800 */
[----:B-----5:R-:W-:Y:S01]  /*e890*/  LOP3.LUT R0, R0, 0xff, RZ, 0xc0, !PT ;  /* 0x000000ff00007812 */ /* 0x020fe200078ec0ff */
[----:B------:R-:W-:Y:S01]  /*e8a0*/  BSSY B1, `(.L_x_254) ;  /* 0x000000c000017945 */ /* 0x000fe20003800000 */
[----:B------:R-:W-:Y:S02]  /*e8b0*/  ISETP.GE.AND P1, PT, R35, 0xda, PT ;  /* 0x000000da2300780c */ /* 0x000fe40003f26270 */
[----:B------:R-:W-:Y:S02]  /*e8c0*/  F2FP.F16.E4M3.UNPACK_B R0, R0 ;  /* 0x00000000ff00723e */ /* 0x000fe400020006ff */
[----:B------:R-:W-:-:S03]  /*e8d0*/  ISETP.LT.OR P3, PT, R34, 0x1, !P1 ;  /* 0x000000012200780c */ /* 0x000fc60004f61670 */
[----:B------:R-:W-:-:S05]  /*e8e0*/  HADD2.F32 R0, -RZ, R0.H0_H0 ;  /* 0x20000000ff007230 */ /* 0x000fca0000004100 */
[----:B------:R-:W-:-:S04]  /*e8f0*/  FMUL R0, R0, UR18 ;  /* 0x0000001200007c20 */ /* 0x000fc80008400000 */
[----:B--2---:R-:W-:-:S05]  /*e900*/  FFMA R0, R2, UR19, R0 ;  /* 0x0000001302007c23 */ /* 0x004fca0008000000 */
[----:B0-----:R-:W-:Y:S02]  /*e910*/  F2FP.SATFINITE.E4M3.F32.PACK_AB_MERGE_C R3, RZ, R0, RZ ;  /* 0x00000000ff03723e */ /* 0x001fe400048070ff */
[----:B------:R-:W-:-:S03]  /*e920*/  PRMT R0, RZ, 0x7610, R0 ;  /* 0x00007610ff007816 */ /* 0x000fc60000000000 */
[----:B------:R0:W-:Y:S01]  /*e930*/  @!P2 STG.E.U8 desc[UR32][R24.64+0xd8], R3 ;  /* 0x0000d8031800a986 */ /* 0x0001e2000c101120 */
[----:B------:R-:W-:Y:S05]  /*e940*/  @P3 BRA `(.L_x_255) ;  /* 0x0000000000043947 */ /* 0x000fea0003800000 */
[----:B------:R2:W5:Y:S02]  /*e950*/  LDG.E.U8 R0, desc[UR32][R28.64+0xd9] ;  /* 0x0000d9201c007981 */ /* 0x000564000c1e1100 */
.L_x_255:
[----:B------:R-:W-:Y:S05]  /*e960*/  BSYNC B1 ;  /* 0x0000000000017941 */ /* 0x000fea0003800000 */
.L_x_254:
[----:B------:R-:W3:Y:S01]  /*e970*/  LDL.LU R2, [R1+0x4] ;  /* 0x0000040001027983 */ /* 0x000ee20000300800 */
[----:B-----5:R-:W-:Y:S01]  /*e980*/  LOP3.LUT R0, R0, 0xff, RZ, 0xc0, !PT ;  /* 0x000000ff00007812 */ /* 0x020fe200078ec0ff */
[----:B------:R-:W-:Y:S01]  /*e990*/  BSSY B1, `(.L_x_256) ;  /* 0x000000b000017945 */ /* 0x000fe20003800000 */
[----:B------:R-:W-:Y:S02]  /*e9a0*/  ISETP.LT.OR P0, PT, R34, 0x9, !P0 ;  /* 0x000000092200780c */ /* 0x000fe40004701670 */
[----:B------:R-:W-:-:S05]  /*e9b0*/  F2FP.F16.E4M3.UNPACK_B R0, R0 ;  /* 0x00000000ff00723e */ /* 0x000fca00020006ff */
[----:B------:R-:W-:-:S05]  /*e9c0*/  HADD2.F32 R0, -RZ, R0.H0_H0 ;  /* 0x20000000ff007230 */ /* 0x000fca0000004100 */
[----:B------:R-:W-:-:S04]  /*e9d0*/  FMUL R0, R0, UR18 ;  /* 0x0000001200007c20 */ /* 0x000fc80008400000 */
[----:B---3--:R-:W-:-:S05]  /*e9e0*/  FFMA R0, R2, UR19, R0 ;  /* 0x0000001302007c23 */ /* 0x008fca0008000000 */
[----:B0-----:R-:W-:Y:S02]  /*e9f0*/  F2FP.SATFINITE.E4M3.F32.PACK_AB_MERGE_C R3, RZ, R0, RZ ;  /* 0x00000000ff03723e */ /* 0x001fe400048070ff */
[----:B------:R-:W-:-:S03]  /*ea00*/  PRMT R0, RZ, 0x7610, R0 ;  /* 0x00007610ff007816 */ /* 0x000fc60000000000 */
[----:B------:R0:W-:Y:S01]  /*ea10*/  @!P3 STG.E.U8 desc[UR32][R24.64+0xd9], R3 ;  /* 0x0000d9031800b986 */ /* 0x0001e2000c101120 */
[----:B------:R-:W-:Y:S05]  /*ea20*/  @P0 BRA `(.L_x_257) ;  /* 0x0000000000040947 */ /* 0x000fea0003800000 */
[----:B------:R3:W5:Y:S02]  /*ea30*/  LDG.E.U8 R0, desc[UR32][R30.64+0xd8] ;  /* 0x0000d8201e007981 */ /* 0x000764000c1e1100 */
.L_x_257:
[----:B------:R-:W-:Y:S05]  /*ea40*/  BSYNC B1 ;  /* 0x0000000000017941 */ /* 0x000fea0003800000 */
.L_x_256:
[----:B------:R-:W2:Y:S01]  /*ea50*/  LDL.LU R2, [R1+0x8] ;  /* 0x0000080001027983 */ /* 0x000ea20000300800 */
[----:B-----5:R-:W-:Y:S01]  /*ea60*/  LOP3.LUT R0, R0, 0xff, RZ, 0xc0, !PT ;  /* 0x000000ff00007812 */ /* 0x020fe200078ec0ff */
[----:B------:R-:W-:Y:S01]  /*ea70*/  BSSY B1, `(.L_x_258) ;  /* 0x000000b000017945 */ /* 0x000fe20003800000 */
[----:B------:R-:W-:Y:S02]  /*ea80*/  ISETP.LT.OR P1, PT, R34, 0x9, !P1 ;  /* 0x000000092200780c */ /* 0x000fe40004f21670 */
[----:B------:R-:W-:-:S05]  /*ea90*/  F2FP.F16.E4M3.UNPACK_B R0, R0 ;  /* 0x00000000ff00723e */ /* 0x000fca00020006ff */
        /* <DEDUP_REMOVED lines=8> */
.L_x_259:
[----:B------:R-:W-:Y:S05]  /*eb20*/  BSYNC B1 ;  /* 0x0000000000017941 */ /* 0x000fea0003800000 */
.L_x_258:
[----:B------:R-:W3:Y:S01]  /*eb30*/  LDL.LU R2, [R1+0xc] ;  /* 0x00000c0001027983 */ /* 0x000ee20000300800 */
[----:B-----5:R-:W-:Y:S01]  /*eb40*/  LOP3.LUT R0, R0, 0xff, RZ, 0xc0, !PT ;  /* 0x000000ff00007812 */ /* 0x020fe200078ec0ff */
[----:B------:R-:W-:Y:S01]  /*eb50*/  BSSY B1, `(.L_x_260) ;  /* 0x000000c000017945 */ /* 0x000fe20003800000 */
[----:B------:R-:W-:Y:S02]  /*eb60*/  ISETP.GE.AND P0, PT, R35, 0xe1, PT ;  /* 0x000000e12300780c */ /* 0x000fe40003f06270 */
[----:B------:R-:W-:Y:S02]  /*eb70*/  F2FP.F16.E4M3.UNPACK_B R0, R0 ;  /* 0x00000000ff00723e */ /* 0x000fe400020006ff */
[----:B------:R-:W-:-:S03]  /*eb80*/  ISETP.LT.OR P2, PT, R34, 0x1, !P0 ;  /* 0x000000012200780c */ /* 0x000fc60004741670 */
        /* <DEDUP_REMOVED lines=8> */
.L_x_261:
[----:B------:R-:W-:Y:S05]  /*ec10*/  BSYNC B1 ;  /* 0x0000000000017941 */ /* 0x000fea0003800000 */
.L_x_260:
[----:B------:R-:W2:Y:S01]  /*ec20*/  LDL.LU R2, [R1+0x10] ;  /* 0x0000100001027983 */ /* 0x000ea20000300800 */
        /* <DEDUP_REMOVED lines=13> */
.L_x_263:
[----:B------:R-:W-:Y:S05]  /*ed00*/  BSYNC B1 ;  /* 0x0000000000017941 */ /* 0x000fea0003800000 */
.L_x_262:
        /* <DEDUP_REMOVED lines=13> */
.L_x_265:
[----:B------:R-:W-:Y:S05]  /*ede0*/  BSYNC B1 ;  /* 0x0000000000017941 */ /* 0x000fea0003800000 */
.L_x_264:
        /* <DEDUP_REMOVED lines=13> */
.L_x_267:
[----:B------:R-:W-:Y:S05]  /*eec0*/  BSYNC B1 ;  /* 0x0000000000017941 */ /* 0x000fea0003800000 */
.L_x_266:
        /* <DEDUP_REMOVED lines=14> */
.L_x_269:
[----:B------:R-:W-:Y:S05]  /*efb0*/  BSYNC B1 ;  /* 0x0000000000017941 */ /* 0x000fea0003800000 */
.L_x_268:
        /* <DEDUP_REMOVED lines=14> */
.L_x_271:
[----:B------:R-:W-:Y:S05]  /*f0a0*/  BSYNC B1 ;  /* 0x0000000000017941 */ /* 0x000fea0003800000 */
.L_x_270:
        /* <DEDUP_REMOVED lines=13> */
.L_x_273:
[----:B------:R-:W-:Y:S05]  /*f180*/  BSYNC B1 ;  /* 0x0000000000017941 */ /* 0x000fea0003800000 */
.L_x_272:
        /* <DEDUP_REMOVED lines=13> */
.L_x_275:
[----:B------:R-:W-:Y:S05]  /*f260*/  BSYNC B1 ;  /* 0x0000000000017941 */ /* 0x000fea0003800000 */
.L_x_274:
[----:B------:R-:W-:Y:S05]  /*f270*/  @P1 BRA `(.L_x_276) ;  /* 0x0000002000c41947 */ /* 0x000fea0003800000 */
[----:B------:R-:W2:Y:S01]  /*f280*/  LDL.LU R2, [R1+0x2c] ;  /* 0x00002c0001027983 */ /* 0x000ea20000300800 */
[----:B-----5:R-:W-:-:S04]  /*f290*/  LOP3.LUT R0, R0, 0xff, RZ, 0xc0, !PT ;  /* 0x000000ff00007812 */ /* 0x020fc800078ec0ff */
[----:B------:R-:W-:-:S05]  /*f2a0*/  F2FP.F16.E4M3.UNPACK_B R0, R0 ;  /* 0x00000000ff00723e */ /* 0x000fca00020006ff */
[----:B------:R-:W-:-:S05]  /*f2b0*/  HADD2.F32 R0, -RZ, R0.H0_H0 ;  /* 0x20000000ff007230 */ /* 0x000fca0000004100 */
[----:B------:R-:W-:-:S04]  /*f2c0*/  FMUL R0, R0, UR18 ;  /* 0x0000001200007c20 */ /* 0x000fc80008400000 */
[----:B--2---:R-:W-:-:S05]  /*f2d0*/  FFMA R0, R2, UR19, R0 ;  /* 0x0000001302007c23 */ /* 0x004fca0008000000 */
[----:B0-----:R-:W-:-:S05]  /*f2e0*/  F2FP.SATFINITE.E4M3.F32.PACK_AB_MERGE_C R3, RZ, R0, RZ ;  /* 0x00000000ff03723e */ /* 0x001fca00048070ff */
[----:B------:R0:W-:Y:S01]  /*f2f0*/  STG.E.U8 desc[UR32][R26.64+0xe9], R3 ;  /* 0x0000e9031a007986 */ /* 0x0001e2000c101120 */
[----:B------:R-:W-:Y:S05]  /*f300*/  BRA `(.L_x_276) ;  /* 0x0000002000a07947 */ /* 0x000fea0003800000 */
.L_x_35:
[C---:B------:R-:W-:Y:S01]  /*f310*/  ISETP.GE.AND P2, PT, R35.reuse, 0x1, PT ;  /* 0x000000012300780c */ /* 0x040fe20003f46270 */
[----:B------:R-:W-:Y:S01]  /*f320*/  FMUL R228, R228, UR19 ;  /* 0x00000013e4e47c20 */ /* 0x000fe20008400000 */
[----:B------:R-:W-:Y:S01]  /*f330*/  ISETP.GE.AND P3, PT, R35, 0x2, PT ;  /* 0x000000022300780c */ /* 0x000fe20003f66270 */
[----:B------:R-:W-:Y:S01]  /*f340*/  FMUL R227, R227, UR19 ;  /* 0x00000013e3e37c20 */ /* 0x000fe20008400000 */
[----:B------:R-:W-:Y:S01]  /*f350*/  ISETP.LT.OR P0, PT, R34, 0x1, !P2 ;  /* 0x000000012200780c */ /* 0x000fe20005701670 */
[----:B------:R-:W-:Y:S01]  /*f360*/  FMUL R226, R226, UR19 ;  /* 0x00000013e2e27c20 */ /* 0x000fe20008400000 */
[----:B------:R-:W-:Y:S01]  /*f370*/  ISETP.LT.OR P4, PT, R34, 0x1, !P3 ;  /* 0x000000012200780c */ /* 0x000fe20005f81670 */
[----:B------:R-:W-:Y:S01]  /*f380*/  FMUL R225, R225, UR19 ;  /* 0x00000013e1e17c20 */ /* 0x000fe20008400000 */
[----:B------:R-:W-:Y:S01]  /*f390*/  ISETP.GE.AND P1, PT, R35, 0x9, PT ;  /* 0x000000092300780c */ /* 0x000fe20003f26270 */
[----:B------:R-:W-:Y:S01]  /*f3a0*/  FMUL R224, R224, UR19 ;  /* 0x00000013e0e07c20 */ /* 0x000fe20008400000 */
[C---:B------:R-:W-:Y:S01]  /*f3b0*/  ISETP.LT.OR P2, PT, R34.reuse, 0x9, !P2 ;  /* 0x000000092200780c */ /* 0x040fe20005741670 */
[----:B------:R-:W-:Y:S01]  /*f3c0*/  FMUL R223, R223, UR19 ;  /* 0x00000013dfdf7c20 */ /* 0x000fe20008400000 */
[----:B------:R-:W-:-:S02]  /*f3d0*/  ISETP.LT.OR P3, PT, R34, 0x9, !P3 ;  /* 0x000000092200780c */ /* 0x000fc40005f61670 */
[----:B------:R-:W-:Y:S02]  /*f3e0*/  F2FP.SATFINITE.E4M3.F32.PACK_AB_MERGE_C R29, RZ, R228, RZ ;  /* 0x000000e4ff1d723e */ /* 0x000fe400048070ff */
[----:B------:R-:W-:Y:S02]  /*f3f0*/  ISETP.LT.OR P5, PT, R34, 0x1, !P1 ;  /* 0x000000012200780c */ /* 0x000fe40004fa1670 */
[----:B------:R-:W-:Y:S01]  /*f400*/  F2FP.SATFINITE.E4M3.F32.PACK_AB_MERGE_C R227, RZ, R227, RZ ;  /* 0x000000e3ffe3723e */ /* 0x000fe200048070ff */
[----:B------:R0:W-:Y:S01]  /*f410*/  @!P0 STG.E.U8 desc[UR32][R24.64], R29 ;  /* 0x0000001d18008986 */ /* 0x0001e2000c101120 */
[----:B------:R-:W-:Y:S02]  /*f420*/  F2FP.SATFINITE.E4M3.F32.PACK_AB_MERGE_C R225, RZ, R225, RZ ;  /* 0x000000e1ffe1723e */ /* 0x000fe400048070ff */
[----:B------:R-:W-:Y:S01]  /*f430*/  ISETP.GE.AND P0, PT, R35, 0xa, PT ;  /* 0x0000000a2300780c */ /* 0x000fe20003f06270 */
[----:B------:R-:W-:Y:S01]  /*f440*/  @!P4 STG.E.U8 desc[UR32][R24.64+0x1], R227 ;  /* 0x000001e31800c986 */ /* 0x000fe2000c101120 */
[----:B------:R-:W-:-:S02]  /*f450*/  F2FP.SATFINITE.E4M3.F32.PACK_AB_MERGE_C R31, RZ, R224, RZ ;  /* 0x000000e0ff1f723e */ /* 0x000fc400048070ff */
[----:B------:R-:W-:Y:S02]  /*f460*/  ISETP.LT.OR P6, PT, R34, 0x1, !P0 ;  /* 0x000000012200780c */ /* 0x000fe400047c1670 */
[----:B0-----:R-:W-:Y:S01]  /*f470*/  F2FP.SATFINITE.E4M3.F32.PACK_AB_MERGE_C R29, RZ, R226, RZ ;  /* 0x000000e2ff1d723e */ /* 0x001fe200048070ff */
[----:B------:R-:W-:Y:S01]  /*f480*/  @!P3 STG.E.U8 desc[UR32][R26.64+0x1], R225 ;  /* 0x000001e11a00b986 */ /* 0x000fe2000c101120 */
[----:B------:R-:W-:-:S03]  /*f490*/  ISETP.GE.AND P3, PT, R35, 0x11, PT ;  /* 0x000000112300780c */ /* 0x000fc60003f66270 */
[----:B------:R0:W-:Y:S01]  /*f4a0*/  @!P2 STG.E.U8 desc[UR32][R26.64], R29 ;  /* 0x0000001d1a00a986 */ /* 0x0001e2000c101120 */
[----:B------:R-:W-:Y:S02]  /*f4b0*/  ISETP.GE.AND P2, PT, R35, 0x12, PT ;  /* 0x000000122300780c */ /* 0x000fe40003f46270 */
[C---:B------:R-:W-:Y:S02]  /*f4c0*/  ISETP.LT.OR P1, PT, R34.reuse, 0x9, !P1 ;  /* 0x000000092200780c */ /* 0x040fe40004f21670 */
[----:B------:R-:W-:Y:S01]  /*f4d0*/  ISETP.LT.OR P0, PT, R34, 0x9, !P0 ;  /* 0x000000092200780c */ /* 0x000fe20004701670 */
[----:B------:R1:W-:Y:S01]  /*f4e0*/  @!P5 STG.E.U8 desc[UR32][R24.64+0x8], R31 ;  /* 0x0000081f1800d986 */ /* 0x0003e2000c101120 */
[----:B------:R-:W-:Y:S01]  /*f4f0*/  FMUL R222, R222, UR19 ;  /* 0x00000013dede7c20 */ /* 0x000fe20008400000 */
[----:B------:R-:W-:Y:S01]  /*f500*/  FMUL R221, R221, UR19 ;  /* 0x00000013dddd7c20 */ /* 0x000fe20008400000 */
[----:B------:R-:W-:Y:S01]  /*f510*/  ISETP.LT.OR P4, PT, R34, 0x1, !P3 ;  /* 0x000000012200780c */ /* 0x000fe20005f81670 */
[----:B------:R-:W-:Y:S01]  /*f520*/  FMUL R220, R220, UR19 ;  /* 0x00000013dcdc7c20 */ /* 0x000fe20008400000 */
[C---:B------:R-:W-:Y:S01]  /*f530*/  ISETP.LT.OR P5, PT, R34.reuse, 0x1, !P2 ;  /* 0x000000012200780c */ /* 0x040fe200057a1670 */
[----:B------:R-:W-:Y:S01]  /*f540*/  FMUL R219, R219, UR19 ;  /* 0x00000013dbdb7c20 */ /* 0x000fe20008400000 */
[----:B------:R-:W-:Y:S01]  /*f550*/  ISETP.LT.OR P3, PT, R34, 0x9, !P3 ;  /* 0x000000092200780c */ /* 0x000fe20005f61670 */
[----:B------:R-:W-:Y:S01]  /*f560*/  FMUL R218, R218, UR19 ;  /* 0x00000013dada7c20 */ /* 0x000fe20008400000 */
[----:B------:R-:W-:Y:S01]  /*f570*/  F2FP.SATFINITE.E4M3.F32.PACK_AB_MERGE_C R223, RZ, R223, RZ ;  /* 0x000000dfffdf723e */ /* 0x000fe200048070ff */
[----:B------:R-:W-:Y:S01]  /*f580*/  FMUL R217, R217, UR19 ;  /* 0x00000013d9d97c20 */ /* 0x000fe20008400000 */
[----:B0-----:R-:W-:Y:S01]  /*f590*/  F2FP.SATFINITE.E4M3.F32.PACK_AB_MERGE_C R29, RZ, R222, RZ ;  /* 0x000000deff1d723e */ /* 0x001fe200048070ff */
[----:B------:R-:W-:Y:S01]  /*f5a0*/  FMUL R216, R216, UR19 ;  /* 0x00000013d8d87c20 */ /* 0x000fe20008400000 */
[----:B------:R-:W-:Y:S01]  /*f5b0*/  F2FP.SATFINITE.E4M3.F32.PACK_AB_MERGE_C R221, RZ, R221, RZ ;  /* 0x000000ddffdd723e */ /* 0x000fe200048070ff */
[----:B------:R-:W-:Y:S01]  /*f5c0*/  @!P6 STG.E.U8 desc[UR32][R24.64+0x9], R223 ;  /* 0x000009df1800e986 */ /* 0x000fe2000c101120 */
[----:B-1----:R-:W-:-:S02]  /*f5d0*/  F2FP.SATFINITE.E4M3.F32.PACK_AB_MERGE_C R31, RZ, R220, RZ ;  /* 0x000000dcff1f723e */ /* 0x002fc400048070ff */
[----:B------:R-:W-:Y:S01]  /*f5e0*/  F2FP.SATFINITE.E4M3.F32.PACK_AB_MERGE_C R219, RZ, R219, RZ ;  /* 0x000000dbffdb723e */ /* 0x000fe200048070ff */
[----:B------:R0:W-:Y:S01]  /*f5f0*/  @!P1 STG.E.U8 desc[UR32][R26.64+0x8], R29 ;  /* 0x0000081d1a009986 */ /* 0x0001e2000c101120 */
[----:B------:R-:W-:Y:S02]  /*f600*/  F2FP.SATFINITE.E4M3.F32.PACK_AB_MERGE_C R33, RZ, R218, RZ ;  /* 0x000000daff21723e */ /* 0x000fe400048070ff */
[C---:B------:R-:W-:Y:S01]  /*f610*/  ISETP.GE.AND P1, PT, R35.reuse, 0x1a, PT ;  /* 0x0000001a2300780c */ /* 0x040fe20003f26270 */
[----:B------:R-:W-:Y:S01]  /*f620*/  @!P0 STG.E.U8 desc[UR32][R26.64+0x9], R221 ;  /* 0x000009dd1a008986 */ /* 0x000fe2000c101120 */
[----:B------:R-:W-:Y:S02]  /*f630*/  ISETP.GE.AND P0, PT, R35, 0x19, PT ;  /* 0x000000192300780c */ /* 0x000fe40003f06270 */
[C---:B------:R-:W-:Y:S01]  /*f640*/  ISETP.LT.OR P2, PT, R34.reuse, 0x9, !P2 ;  /* 0x000000092200780c */ /* 0x040fe20005741670 */
[----:B------:R1:W-:Y:S01]  /*f650*/  @!P4 STG.E.U8 desc[UR32][R24.64+0x10], R31 ;  /* 0x0000101f1800c986 */ /* 0x0003e2000c101120 */
[----:B------:R-:W-:-:S03]  /*f660*/  ISETP.LT.OR P4, PT, R34, 0x1, !P1 ;  /* 0x000000012200780c */ /* 0x000fc60004f81670 */
[----:B------:R-:W-:Y:S04]  /*f670*/  @!P5 STG.E.U8 desc[UR32][R24.64+0x11], R219 ;  /* 0x000011db1800d986 */ /* 0x000fe8000c101120 */
[----:B------:R-:W-:Y:S01]  /*f680*/  @!P3 STG.E.U8 desc[UR32][R26.64+0x10], R33 ;  /* 0x000010211a00b986 */ /* 0x000fe2000c101120 */
[C---:B------:R-:W-:Y:S02]  /*f690*/  ISETP.LT.OR P3, PT, R34.reuse, 0x1, !P0 ;  /* 0x000000012200780c */ /* 0x040fe40004761670 */
[----:B------:R-:W-:Y:S01]  /*f6a0*/  ISETP.LT.OR P0, PT, R34, 0x9, !P0 ;  /* 0x000000092200780c */ /* 0x000fe20004701670 */
[----:B------:R-:W-:Y:S01]  /*f6b0*/  FMUL R215, R215, UR19 ;  /* 0x00000013d7d77c20 */ /* 0x000fe20008400000 */
[----:B------:R-:W-:Y:S01]  /*f6c0*/  FMUL R214, R214, UR19 ;  /* 0x00000013d6d67c20 */ /* 0x000fe20008400000 */
[----:B------:R-:W-:Y:S01]  /*f6d0*/  F2FP.SATFINITE.E4M3.F32.PACK_AB_MERGE_C R217, RZ, R217, RZ ;  /* 0x000000d9ffd9723e */ /* 0x000fe200048070ff */
[----:B------:R-:W-:Y:S01]  /*f6e0*/  FMUL R213, R213, UR19 ;  /* 0x00000013d5d57c20 */ /* 0x000fe20008400000 */
[----:B------:R-:W-:Y:S01]  /*f6f0*/  ISETP.LT.OR P1, PT, R34, 0x9, !P1 ;  /* 0x000000092200780c */ /* 0x000fe20004f21670 */
[----:B------:R-:W-:Y:S01]  /*f700*/  FMUL R211, R211, UR19 ;  /* 0x00000013d3d37c20 */ /* 0x000fe20008400000 */
[----:B0-----:R-:W-:Y:S01]  /*f710*/  F2FP.SATFINITE.E4M3.F32.PACK_AB_MERGE_C R29, RZ, R216, RZ ;  /* 0x000000d8ff1d723e */ /* 0x001fe200048070ff */
[----:B------:R-:W-:Y:S01]  /*f720*/  FMUL R212, R212, UR19 ;  /* 0x00000013d4d47c20 */ /* 0x000fe20008400000 */
[----:B------:R-:W-:Y:S01]  /*f730*/  F2FP.SATFINITE.E4M3.F32.PACK_AB_MERGE_C R215, RZ, R215, RZ ;  /* 0x000000d7ffd7723e */ /* 0x000fe200048070ff */
[----:B------:R-:W-:Y:S01]  /*f740*/  @!P2 STG.E.U8 desc[UR32][R26.64+0x11], R217 ;  /* 0x000011d91a00a986 */ /* 0x000fe2000c101120 */
[----:B-1----:R-:W-:-:S02]  /*f750*/  F2FP.SATFINITE.E4M3.F32.PACK_AB_MERGE_C R31, RZ, R214, RZ ;  /* 0x000000d6ff1f723e */ /* 0x002fc400048070ff */
[----:B------:R-:W-:Y:S01]  /*f760*/  ISETP.GE.AND P2, PT, R35, 0x22, PT ;  /* 0x000000222300780c */ /* 0x000fe20003f46270 */
[----:B------:R0:W-:Y:S01]  /*f770*/  @!P3 STG.E.U8 desc[UR32][R24.64+0x18], R29 ;  /* 0x0000181d1800b986 */ /* 0x0001e2000c101120 */
[----:B------:R-:W-:-:S03]  /*f780*/  F2FP.SATFINITE.E4M3.F32.PACK_AB_MERGE_C R213, RZ, R213, RZ ;  /* 0x000000d5ffd5723e */ /* 0x000fc600048070ff */
[----:B------:R-:W-:Y:S01]  /*f790*/  @!P4 STG.E.U8 desc[UR32][R24.64+0x19], R215 ;  /* 0x000019d71800c986 */ /* 0x000fe2000c101120 */
[----:B------:R-:W-:-:S03]  /*f7a0*/  ISETP.LT.OR P3, PT, R34, 0x1, !P2 ;  /* 0x000000012200780c */ /* 0x000fc60005761670 */
[----:B------:R1:W-:Y:S01]  /*f7b0*/  @!P0 STG.E.U8 desc[UR32][R26.64+0x18], R31 ;  /* 0x0000181f1a008986 */ /* 0x0003e2000c101120 */
[C---:B------:R-:W-:Y:S02]  /*f7c0*/  ISETP.GE.AND P0, PT, R35.reuse, 0x21, PT ;  /* 0x000000212300780c */ /* 0x040fe40003f06270 */
[C---:B------:R-:W-:Y:S01]  /*f7d0*/  ISETP.LT.OR P2, PT, R34.reuse, 0x9, !P2 ;  /* 0x000000092200780c */ /* 0x040fe20005741670 */
[----:B------:R-:W-:Y:S01]  /*f7e0*/  @!P1 STG.E.U8 desc[UR32][R26.64+0x19], R213 ;  /* 0x000019d51a009986 */ /* 0x000fe2000c101120 */
[C---:B------:R-:W-:Y:S02]  /*f7f0*/  ISETP.LT.OR P4, PT, R34.reuse, 0x1, !P0 ;  /* 0x000000012200780c */ /* 0x040fe40004781670 */
[----:B------:R-:W-:Y:S01]  /*f800*/  ISETP.GE.AND P1, PT, R35, 0x29, PT ;  /* 0x000000292300780c */ /* 0x000fe20003f26270 */
[----:B------:R-:W-:Y:S01]  /*f810*/  FMUL R209, R209, UR19 ;  /* 0x00000013d1d17c20 */ /* 0x000fe20008400000 */
[----:B------:R-:W-:Y:S01]  /*f820*/  ISETP.LT.OR P0, PT, R34, 0x9, !P0 ;  /* 0x000000092200780c */ /* 0x000fe20004701670 */
[----:B------:R-:W-:Y:S01]  /*f830*/  FMUL R210, R210, UR19 ;  /* 0x00000013d2d27c20 */ /* 0x000fe20008400000 */
[----:B------:R-:W-:Y:S01]  /*f840*/  F2FP.SATFINITE.E4M3.F32.PACK_AB_MERGE_C R211, RZ, R211, RZ ;  /* 0x000000d3ffd3723e */ /* 0x000fe200048070ff */
[----:B------:R-:W-:Y:S01]  /*f850*/  FMUL R208, R208, UR19 ;  /* 0x00000013d0d07c20 */ /* 0x000fe20008400000 */
[----:B------:R-:W-:Y:S01]  /*f860*/  ISETP.LT.OR P5, PT, R34, 0x1, !P1 ;  /* 0x000000012200780c */ /* 0x000fe20004fa1670 */
[----:B------:R-:W2:Y:S01]  /*f870*/  LDL.LU R226, [R1+0x8] ;  /* 0x0000080001e27983 */ /* 0x000ea20000300800 */
[----:B0-----:R-:W-:-:S02]  /*f880*/  F2FP.SATFINITE.E4M3.F32.PACK_AB_MERGE_C R29, RZ, R212, RZ ;  /* 0x000000d4ff1d723e */ /* 0x001fc400048070ff */
[----:B------:R-:W-:Y:S01]  /*f890*/  F2FP.SATFINITE.E4M3.F32.PACK_AB_MERGE_C R209, RZ, R209, RZ ;  /* 0x000000d1ffd1723e */ /* 0x000fe200048070ff */
[----:B------:R-:W-:Y:S01]  /*f8a0*/  @!P3 STG.E.U8 desc[UR32][R24.64+0x21], R211 ;  /* 0x000021d31800b986 */ /* 0x000fe2000c101120 */
[----:B------:R-:W-:Y:S02]  /*f8b0*/  ISETP.GE.AND P3, PT, R35, 0x2a, PT ;  /* 0x0000002a2300780c */ /* 0x000fe40003f66270 */
[----:B-1----:R-:W-:Y:S01]  /*f8c0*/  F2FP.SATFINITE.E4M3.F32.PACK_AB_MERGE_C R31, RZ, R210, RZ ;  /* 0x000000d2ff1f723e */ /* 0x002fe200048070ff */
[----:B------:R-:W3:Y:S01]  /*f8d0*/  LDL.LU R224, [R1+0x4] ;  /* 0x0000040001e07983 */ /* 0x000ee20000300800 */
[----:B------:R-:W-:-:S03]  /*f8e0*/  F2FP.SATFINITE.E4M3.F32.PACK_AB_MERGE_C R33, RZ, R208, RZ ;  /* 0x000000d0ff21723e */ /* 0x000fc600048070ff */
[----:B------:R-:W4:Y:S01]  /*f8f0*/  LDL.LU R227, [R1] ;  /* 0x0000000001e37983 */ /* 0x000f220000300800 */
[----:B------:R-:W-:-:S03]  /*f900*/  ISETP.LT.OR P1, PT, R34, 0x9, !P1 ;  /* 0x000000092200780c */ /* 0x000fc60004f21670 */
[----:B------:R0:W-:Y:S01]  /*f910*/  @!P4 STG.E.U8 desc[UR32][R24.64+0x20], R29 ;  /* 0x0000201d1800c986 */ /* 0x0001e2000c101120 */
[C---:B------:R-:W-:Y:S02]  /*f920*/  ISETP.LT.OR P4, PT, R34.reuse, 0x1, !P3 ;  /* 0x000000012200780c */ /* 0x040fe40005f81670 */
[----:B------:R-:W-:Y:S01]  /*f930*/  ISETP.LT.OR P3, PT, R34, 0x9, !P3 ;  /* 0x000000092200780c */ /* 0x000fe20005f61670 */
[----:B------:R-:W-:Y:S01]  /*f940*/  @!P2 STG.E.U8 desc[UR32][R26.64+0x21], R209 ;  /* 0x000021d11a00a986 */ /* 0x000fe2000c101120 */
[----:B------:R-:W-:Y:S01]  /*f950*/  ISETP.GE.AND P2, PT, R35, 0x31, PT ;  /* 0x000000312300780c */ /* 0x000fe20003f46270 */
[----:B------:R-:W-:Y:S01]  /*f960*/  FMUL R207, R207, UR19 ;  /* 0x00000013cfcf7c20 */ /* 0x000fe20008400000 */
[----:B------:R-:W-:Y:S01]  /*f970*/  FMUL R206, R206, UR19 ;  /* 0x00000013cece7c20 */ /* 0x000fe20008400000 */
[----:B------:R1:W-:Y:S01]  /*f980*/  @!P0 STG.E.U8 desc[UR32][R26.64+0x20], R31 ;  /* 0x0000201f1a008986 */ /* 0x0003e2000c101120 */
[----:B------:R-:W-:-:S03]  /*f990*/  FMUL R205, R205, UR19 ;  /* 0x00000013cdcd7c20 */ /* 0x000fc60008400000 */
[----:B------:R-:W-:Y:S01]  /*f9a0*/  @!P5 STG.E.U8 desc[UR32][R24.64+0x28], R33 ;  /* 0x000028211800d986 */ /* 0x000fe2000c101120 */
[----:B------:R-:W-:Y:S01]  /*f9b0*/  ISETP.LT.OR P5, PT, R34, 0x1, !P2 ;  /* 0x000000012200780c */ /* 0x000fe200057a1670 */
[----:B------:R-:W-:Y:S01]  /*f9c0*/  FMUL R204, R204, UR19 ;  /* 0x00000013cccc7c20 */ /* 0x000fe20008400000 */
[----:B------:R-:W-:Y:S01]  /*f9d0*/  F2FP.SATFINITE.E4M3.F32.PACK_AB_MERGE_C R207, RZ, R207, RZ ;  /* 0x000000cfffcf723e */ /* 0x000fe200048070ff */
[----:B------:R-:W-:Y:S01]  /*f9e0*/  FMUL R203, R203, UR19 ;  /* 0x00000013cbcb7c20 */ /* 0x000fe20008400000 */
[----:B0-----:R-:W-:Y:S01]  /*f9f0*/  F2FP.SATFINITE.E4M3.F32.PACK_AB_MERGE_C R29, RZ, R206, RZ ;  /* 0x000000ceff1d723e */ /* 0x001fe200048070ff */
[----:B------:R-:W-:Y:S01]  /*fa00*/  FMUL R202, R202, UR19 ;  /* 0x00000013caca7c20 */ /* 0x000fe20008400000 */
[----:B------:R-:W-:Y:S01]  /*fa10*/  F2FP.SATFINITE.E4M3.F32.PACK_AB_MERGE_C R205, RZ, R205, RZ ;  /* 0x000000cdffcd723e */ /* 0x000fe200048070ff */
[----:B------:R-:W-:Y:S01]  /*fa20*/  FMUL R201, R201, UR19 ;  /* 0x00000013c9c97c20 */ /* 0x000fe20008400000 */
[----:B------:R-:W-:Y:S01]  /*fa30*/  ISETP.GE.AND P0, PT, R35, 0x32, PT ;  /* 0x000000322300780c */ /* 0x000fe20003f06270 */
[----:B------:R-:W-:Y:S01]  /*fa40*/  @!P4 STG.E.U8 desc[UR32][R24.64+0x29], R207 ;  /* 0x000029cf1800c986 */ /* 0x000fe2000c101120 */
[----:B-1----:R-:W-:-:S02]  /*fa50*/  F2FP.SATFINITE.E4M3.F32.PACK_AB_MERGE_C R31, RZ, R204, RZ ;  /* 0x000000ccff1f723e */ /* 0x002fc400048070ff */
[----:B------:R-:W-:Y:S01]  /*fa60*/  ISETP.LT.OR P6, PT, R34, 0x1, !P0 ;  /* 0x000000012200780c */ /* 0x000fe200047c1670 */
[----:B------:R0:W-:Y:S01]  /*fa70*/  @!P1 STG.E.U8 desc[UR32][R26.64+0x28], R29 ;  /* 0x0000281d1a009986 */ /* 0x0001e2000c101120 */
[----:B------:R-:W-:-:S03]  /*fa80*/  ISETP.GE.AND P1, PT, R35, 0x3a, PT ;  /* 0x0000003a2300780c */ /* 0x000fc60003f26270 */
[----:B------:R-:W-:Y:S01]  /*fa90*/  @!P3 STG.E.U8 desc[UR32][R26.64+0x29], R205 ;  /* 0x000029cd1a00b986 */ /* 0x000fe2000c101120 */
[----:B------:R-:W-:Y:S02]  /*faa0*/  ISETP.GE.AND P3, PT, R35, 0x39, PT ;  /* 0x000000392300780c */ /* 0x000fe40003f66270 */
[----:B------:R-:W-:Y:S01]  /*fab0*/  ISETP.LT.OR P2, PT, R34, 0x9, !P2 ;  /* 0x000000092200780c */ /* 0x000fe20005741670 */
[----:B------:R-:W-:Y:S01]  /*fac0*/  FMUL R200, R200, UR19 ;  /* 0x00000013c8c87c20 */ /* 0x000fe20008400000 */
[C---:B------:R-:W-:Y:S01]  /*fad0*/  ISETP.LT.OR P0, PT, R34.reuse, 0x9, !P0 ;  /* 0x000000092200780c */ /* 0x040fe20004701670 */
[----:B------:R1:W-:Y:S01]  /*fae0*/  @!P5 STG.E.U8 desc[UR32][R24.64+0x30], R31 ;  /* 0x0000301f1800d986 */ /* 0x0003e2000c101120 */
[C---:B------:R-:W-:Y:S02]  /*faf0*/  ISETP.LT.OR P4, PT, R34.reuse, 0x1, !P3 ;  /* 0x000000012200780c */ /* 0x040fe40005f81670 */
        /* <DEDUP_REMOVED lines=20> */
[----:B------:R-:W-:Y:S01]  /*fc40*/  @!P5 STG.E.U8 desc[UR32][R24.64+0x39], R199 ;  /* 0x000039c71800d986 */ /* 0x000fe2000c101120 */
[----:B------:R-:W-:-:S03]  /*fc50*/  ISETP.LT.OR P2, PT, R34, 0x9, !P2 ;  /* 0x000000092200780c */ /* 0x000fc60005741670 */
[----:B------:R-:W-:Y:S01]  /*fc60*/  @!P3 STG.E.U8 desc[UR32][R26.64+0x38], R33 ;  /* 0x000038211a00b986 */ /* 0x000fe2000c101120 */
[C---:B------:R-:W-:Y:S01]  /*fc70*/  ISETP.LT.OR P3, PT, R34.reuse, 0x1, !P0 ;  /* 0x000000012200780c */ /* 0x040fe20004761670 */
[----:B------:R-:W-:Y:S01]  /*fc80*/  FMUL R195, R195, UR19 ;  /* 0x00000013c3c37c20 */ /* 0x000fe20008400000 */
        /* <DEDUP_REMOVED lines=9> */
[----:B------:R-:W-:Y:S01]  /*fd20*/  F2FP.SATFINITE.E4M3.F32.PACK_AB_MERGE_C R193, RZ, R193, RZ ;  /* 0x000000c1ffc1723e */ /* 0x000fe200048070ff */
[----:B------:R-:W-:Y:S01]  /*fd30*/  @!P1 STG.E.U8 desc[UR32][R26.64+0x39], R197 ;  /* 0x000039c51a009986 */ /* 0x000fe2000c101120 */
[----:B-1----:R-:W-:-:S03]  /*fd40*/  F2FP.SATFINITE.E4M3.F32.PACK_AB_MERGE_C R31, RZ, R194, RZ ;  /* 0x000000c2ff1f723e */ /* 0x002fc600048070ff */
[----:B------:R0:W-:Y:S04]  /*fd50*/  @!P3 STG.E.U8 desc[UR32][R24.64+0x40], R29 ;  /* 0x0000401d1800b986 */ /* 0x0001e8000c101120 */
[----:B------:R-:W-:Y:S04]  /*fd60*/  @!P4 STG.E.U8 desc[UR32][R24.64+0x41], R195 ;  /* 0x000041c31800c986 */ /* 0x000fe8000c101120 */
[----:B------:R-:W-:Y:S01]  /*fd70*/  @!P2 STG.E.U8 desc[UR32][R26.64+0x41], R193 ;  /* 0x000041c11a00a986 */ /* 0x000fe2000c101120 */
[----:B------:R-:W-:-:S03]  /*fd80*/  ISETP.GE.AND P2, PT, R35, 0x4a, PT ;  /* 0x0000004a2300780c */ /* 0x000fc60003f46270 */
[----:B------:R1:W-:Y:S01]  /*fd90*/  @!P0 STG.E.U8 desc[UR32][R26.64+0x40], R31 ;  /* 0x0000401f1a008986 */ /* 0x0003e2000c101120 */
[C---:B------:R-:W-:Y:S02]  /*fda0*/  ISETP.GE.AND P0, PT, R35.reuse, 0x49, PT ;  /* 0x000000492300780c */ /* 0x040fe40003f06270 */
[----:B------:R-:W-:Y:S01]  /*fdb0*/  ISETP.LT.OR P3, PT, R34, 0x1, !P2 ;  /* 0x000000012200780c */ /* 0x000fe20005761670 */
[----:B------:R-:W-:Y:S01]  /*fdc0*/  FMUL R190, R190, UR19 ;  /* 0x00000013bebe7c20 */ /* 0x000fe20008400000 */
[----:B------:R-:W-:Y:S01]  /*fdd0*/  ISETP.LT.OR P4, PT, R34, 0x1, !P0 ;  /* 0x000000012200780c */ /* 0x000fe20004781670 */
[----:B------:R-:W-:Y:S01]  /*fde0*/  FMUL R188, R188, UR19 ;  /* 0x00000013bcbc7c20 */ /* 0x000fe20008400000 */
[----:B------:R-:W-:Y:S01]  /*fdf0*/  ISETP.GE.AND P1, PT, R35, 0x51, PT ;  /* 0x000000512300780c */ /* 0x000fe20003f26270 */
[----:B------:R-:W-:Y:S01]  /*fe00*/  FMUL R187, R187, UR19 ;  /* 0x00000013bbbb7c20 */ /* 0x000fe20008400000 */
[----:B------:R-:W-:Y:S01]  /*fe10*/  ISETP.LT.OR P2, PT, R34, 0x9, !P2 ;  /* 0x000000092200780c */ /* 0x000fe20005741670 */
[----:B------:R-:W-:Y:S01]  /*fe20*/  FMUL R186, R186, UR19 ;  /* 0x00000013baba7c20 */ /* 0x000fe20008400000 */
[----:B------:R-:W-:Y:S01]  /*fe30*/  ISETP.LT.OR P0, PT, R34, 0x9, !P0 ;  /* 0x000000092200780c */ /* 0x000fe20004701670 */
[----:B------:R-:W-:Y:S01]  /*fe40*/  FMUL R185, R185, UR19 ;  /* 0x00000013b9b97c20 */ /* 0x000fe20008400000 */
[----:B------:R-:W-:Y:S01]  /*fe50*/  F2FP.SATFINITE.E4M3.F32.PACK_AB_MERGE_C R191, RZ, R191, RZ ;  /* 0x000000bfffbf723e */ /* 0x000fe200048070ff */
[----:B------:R-:W-:Y:S01]  /*fe60*/  FMUL R184, R184, UR19 ;  /* 0x00000013b8b87c20 */ /* 0x000fe20008400000 */
[----:B------:R-:W-:Y:S01]  /*fe70*/  ISETP.LT.OR P5, PT, R34, 0x1, !P1 ;  /* 0x000000012200780c */ /* 0x000fe20004fa1670 */
[----:B------:R-:W-:Y:S01]  /*fe80*/  FMUL R183, R183, UR19 ;  /* 0x00000013b7b77c20 */ /* 0x000fe20008400000 */
[----:B0-----:R-:W-:Y:S01]  /*fe90*/  F2FP.SATFINITE.E4M3.F32.PACK_AB_MERGE_C R29, RZ, R192, RZ ;  /* 0x000000c0ff1d723e */ /* 0x001fe200048070ff */
[----:B------:R-:W-:Y:S01]  /*fea0*/  @!P3 STG.E.U8 desc[UR32][R24.64+0x49], R191 ;  /* 0x000049bf1800b986 */ /* 0x000fe2000c101120 */
[----:B------:R-:W-:-:S02]  /*feb0*/  F2FP.SATFINITE.E4M3.F32.PACK_AB_MERGE_C R189, RZ, R189, RZ ;  /* 0x000000bdffbd723e */ /* 0x000fc400048070ff */
[C---:B------:R-:W-:Y:S01]  /*fec0*/  ISETP.GE.AND P3, PT, R35.reuse, 0x52, PT ;  /* 0x000000522300780c */ /* 0x040fe20003f66270 */
[----:B------:R0:W-:Y:S01]  /*fed0*/  @!P4 STG.E.U8 desc[UR32][R24.64+0x48], R29 ;  /* 0x0000481d1800c986 */ /* 0x0001e2000c101120 */
[----:B-1----:R-:W-:Y:S02]  /*fee0*/  F2FP.SATFINITE.E4M3.F32.PACK_AB_MERGE_C R31, RZ, R190, RZ ;  /* 0x000000beff1f723e */ /* 0x002fe400048070ff */
[----:B------:R-:W-:Y:S01]  /*fef0*/  F2FP.SATFINITE.E4M3.F32.PACK_AB_MERGE_C R33, RZ, R188, RZ ;  /* 0x000000bcff21723e */ /* 0x000fe200048070ff */
[----:B------:R-:W-:Y:S01]  /*ff00*/  @!P2 STG.E.U8 desc[UR32][R26.64+0x49], R189 ;  /* 0x000049bd1a00a986 */ /* 0x000fe2000c101120 */
[----:B------:R-:W-:Y:S02]  /*ff10*/  ISETP.LT.OR P4, PT, R34, 0x1, !P3 ;  /* 0x000000012200780c */ /* 0x000fe40005f81670 */
[----:B------:R-:W-:Y:S01]  /*ff20*/  ISETP.GE.AND P2, PT, R35, 0x59, PT ;  /* 0x000000592300780c */ /* 0x000fe20003f46270 */
[----:B------:R-:W-:Y:S01]  /*ff30*/  FMUL R182, R182, UR19 ;  /* 0x00000013b6b67c20 */ /* 0x000fe20008400000 */
[C---:B------:R-:W-:Y:S01]  /*ff40*/  ISETP.LT.OR P1, PT, R34.reuse, 0x9, !P1 ;  /* 0x000000092200780c */ /* 0x040fe20004f21670 */
[----:B------:R-:W-:Y:S01]  /*ff50*/  FMUL R181, R181, UR19 ;  /* 0x00000013b5b57c20 */ /* 0x000fe20008400000 */
[C---:B------:R-:W-:Y:S01]  /*ff60*/  ISETP.LT.OR P3, PT, R34.reuse, 0x9, !P3 ;  /* 0x000000092200780c */ /* 0x040fe20005f61670 */
[----:B------:R1:W-:Y:S04]  /*ff70*/  @!P0 STG.E.U8 desc[UR32][R26.64+0x48], R31 ;  /* 0x0000481f1a008986 */ /* 0x0003e8000c101120 */
[----:B------:R-:W-:Y:S01]  /*ff80*/  @!P5 STG.E.U8 desc[UR32][R24.64+0x50], R33 ;  /* 0x000050211800d986 */ /* 0x000fe2000c101120 */
[----:B------:R-:W-:-:S02]  /*ff90*/  ISETP.LT.OR P5, PT, R34, 0x1, !P2 ;  /* 0x000000012200780c */ /* 0x000fc400057a1670 */
[----:B------:R-:W-:Y:S01]  /*ffa0*/  F2FP.SATFINITE.E4M3.F32.PACK_AB_MERGE_C R187, RZ, R187, RZ ;  /* 0x000000bbffbb723e */ /* 0x000fe200048070ff */
[----:B------:R-:W-:Y:S01]  /*ffb0*/  FMUL R180, R180, UR19 ;  /* 0x00000013b4b47c20 */ /* 0x000fe20008400000 */
[----:B0-----:R-:W-:Y:S01]  /*ffc0*/  F2FP.SATFINITE.E4M3.F32.PACK_AB_MERGE_C R29, RZ, R186, RZ ;  /* 0x000000baff1d723e */ /* 0x001fe200048070ff */
[----:B------:R-:W-:Y:S01]  /*ffd0*/  FMUL R179, R179, UR19 ;  /* 0x00000013b3b37c20 */ /* 0x000fe20008400000 */
[----:B------:R-:W-:Y:S01]  /*ffe0*/  F2FP.SATFINITE.E4M3.F32.PACK_AB_MERGE_C R185, RZ, R185, RZ ;  /* 0x000000b9ffb9723e */ /* 0x000fe200048070ff */
[----:B------:R-:W-:Y:S01]  /*fff0*/  FMUL R178, R178, UR19 ;  /* 0x00000013b2b27c20 */ /* 0x000fe20008400000 */
[C---:B------:R-:W-:Y:S01]  /*10000*/  ISETP.GE.AND P0, PT, R35.reuse, 0x5a, PT ;  /* 0x0000005a2300780c */ /* 0x040fe20003f06270 */
[----:B------:R-:W-:Y:S01]  /*10010*/  @!P4 STG.E.U8 desc[UR32][R24.64+0x51], R187 ;  /* 0x000051bb1800c986 */ /* 0x000fe2000c101120 */
[----:B-1----:R-:W-:Y:S02]  /*10020*/  F2FP.SATFINITE.E4M3.F32.PACK_AB_MERGE_C R31, RZ, R184, RZ ;  /* 0x000000b8ff1f723e */ /* 0x002fe400048070ff */
[----:B------:R-:W-:Y:S01]  /*10030*/  ISETP.LT.OR P6, PT, R34, 0x1, !P0 ;  /* 0x000000012200780c */ /* 0x000fe200047c1670 */
[----:B------:R0:W-:Y:S01]  /*10040*/  @!P1 STG.E.U8 desc[UR32][R26.64+0x50], R29 ;  /* 0x0000501d1a009986 */ /* 0x0001e2000c101120 */
[----:B------:R-:W-:-:S03]  /*10050*/  ISETP.GE.AND P1, PT, R35, 0x62, PT ;  /* 0x000000622300780c */ /* 0x000fc60003f26270 */
[----:B------:R-:W-:Y:S01]  /*10060*/  @!P3 STG.E.U8 desc[UR32][R26.64+0x51], R185 ;  /* 0x000051b91a00b986 */ /* 0x000fe2000c101120 */
[----:B------:R-:W-:Y:S02]  /*10070*/  ISETP.GE.AND P3, PT, R35, 0x61, PT ;  /* 0x000000612300780c */ /* 0x000fe40003f66270 */
[C---:B------:R-:W-:Y:S01]  /*10080*/  ISETP.LT.OR P2, PT, R34.reuse, 0x9, !P2 ;  /* 0x000000092200780c */ /* 0x040fe20005741670 */
[----:B------:R-:W-:Y:S01]  /*10090*/  FMUL R177, R177, UR19 ;  /* 0x00000013b1b17c20 */ /* 0x000fe20008400000 */
[C---:B------:R-:W-:Y:S01]  /*100a0*/  ISETP.LT.OR P0, PT, R34.reuse, 0x9, !P0 ;  /* 0x000000092200780c */ /* 0x040fe20004701670 */
[----:B------:R1:W-:Y:S01]  /*100b0*/  @!P5 STG.E.U8 desc[UR32][R24.64+0x58], R31 ;  /* 0x0000581f1800d986 */ /* 0x0003e2000c101120 */
[C---:B------:R-:W-:Y:S02]  /*100c0*/  ISETP.LT.OR P4, PT, R34.reuse, 0x1, !P3 ;  /* 0x000000012200780c */ /* 0x040fe40005f81670 */
[----:B------:R-:W-:Y:S01]  /*100d0*/  ISETP.LT.OR P5, PT, R34, 0x1, !P1 ;  /* 0x000000012200780c */ /* 0x000fe20004fa1670 */
        /* <DEDUP_REMOVED lines=22> */
[C---:B------:R-:W-:Y:S02]  /*10240*/  ISETP.LT.OR P3, PT, R34.reuse, 0x1, !P0 ;  /* 0x000000012200780c */ /* 0x040fe40004761670 */
        /* <DEDUP_REMOVED lines=16> */
[----:B------:R-:W-:Y:S02]  /*10350*/  ISETP.GE.AND P0, PT, R35, 0x71, PT ;  /* 0x000000712300780c */ /* 0x000fe40003f06270 */
        /* <DEDUP_REMOVED lines=22> */
[C---:B------:R-:W-:Y:S02]  /*104c0*/  ISETP.LT.OR P4, PT, R34.reuse, 0x1, !P3 ;  /* 0x000000012200780c */ /* 0x040fe40005f81670 */
[----:B------:R-:W-:Y:S01]  /*104d0*/  ISETP.GE.AND P2, PT, R35, 0x81, PT ;  /* 0x000000812300780c */ /* 0x000fe20003f46270 */
[----:B------:R-:W-:Y:S01]  /*104e0*/  FMUL R161, R161, UR19 ;  /* 0x00000013a1a17c20 */ /* 0x000fe20008400000 */
[----:B------:R-:W-:Y:S01]  /*104f0*/  ISETP.LT.OR P1, PT, R34, 0x9, !P1 ;  /* 0x000000092200780c */ /* 0x000fe20004f21670 */
        /* <DEDUP_REMOVED lines=65> */
[C---:B------:R-:W-:Y:S01]  /*10910*/  ISETP.LT.OR P3, PT, R34.reuse, 0x1, !P2 ;  /* 0x000000012200780c */ /* 0x040fe20005761670 */
        /* <DEDUP_REMOVED lines=26> */
[----:B------:R-:W-:Y:S01]  /*10ac0*/  ISETP.LT.OR P3, PT, R34, 0x9, !P3 ;  /* 0x000000092200780c */ /* 0x000fe20005f61670 */
[----:B------:R1:W-:Y:S01]  /*10ad0*/  @!P0 STG.E.U8 desc[UR32][R26.64+0x98], R31 ;  /* 0x0000981f1a008986 */ /* 0x0003e2000c101120 */
[----:B------:R-:W-:-:S03]  /*10ae0*/  ISETP.GE.AND P0, PT, R35, 0xaa, PT ;  /* 0x000000aa2300780c */ /* 0x000fc60003f06270 */
[----:B------:R-:W-:Y:S01]  /*10af0*/  @!P5 STG.E.U8 desc[UR32][R24.64+0xa0], R33 ;  /* 0x0000a0211800d986 */ /* 0x000fe2000c101120 */
[----:B------:R-:W-:Y:S02]  /*10b00*/  ISETP.LT.OR P5, PT, R34, 0x1, !P2 ;  /* 0x000000012200780c */ /* 0x000fe400057a1670 */
[----:B------:R-:W-:Y:S01]  /*10b10*/  F2FP.SATFINITE.E4M3.F32.PACK_AB_MERGE_C R147, RZ, R147, RZ ;  /* 0x00000093ff93723e */ /* 0x000fe200048070ff */
[----:B------:R-:W-:Y:S01]  /*10b20*/  FMUL R18, R18, UR19 ;  /* 0x0000001312127c20 */ /* 0x000fe20008400000 */
[----:B0-----:R-:W-:Y:S01]  /*10b30*/  F2FP.SATFINITE.E4M3.F32.PACK_AB_MERGE_C R29, RZ, R146, RZ ;  /* 0x00000092ff1d723e */ /* 0x001fe200048070ff */
[----:B------:R-:W-:Y:S01]  /*10b40*/  FMUL R17, R17, UR19 ;  /* 0x0000001311117c20 */ /* 0x000fe20008400000 */
[----:B------:R-:W-:Y:S01]  /*10b50*/  F2FP.SATFINITE.E4M3.F32.PACK_AB_MERGE_C R145, RZ, R145, RZ ;  /* 0x00000091ff91723e */ /* 0x000fe200048070ff */
[----:B------:R-:W-:Y:S01]  /*10b60*/  FMUL R16, R16, UR19 ;  /* 0x0000001310107c20 */ /* 0x000fe20008400000 */
[----:B------:R-:W-:Y:S01]  /*10b70*/  ISETP.LT.OR P6, PT, R34, 0x1, !P0 ;  /* 0x000000012200780c */ /* 0x000fe200047c1670 */
[----:B------:R-:W-:Y:S01]  /*10b80*/  @!P4 STG.E.U8 desc[UR32][R24.64+0xa1], R147 ;  /* 0x0000a1931800c986 */ /* 0x000fe2000c101120 */
[----:B-1----:R-:W-:-:S03]  /*10b90*/  F2FP.SATFINITE.E4M3.F32.PACK_AB_MERGE_C R31, RZ, R144, RZ ;  /* 0x00000090ff1f723e */ /* 0x002fc600048070ff */
        /* <DEDUP_REMOVED lines=8> */
[----:B------:R-:W-:Y:S02]  /*10c20*/  F2FP.SATFINITE.E4M3.F32.PACK_AB_MERGE_C R23, RZ, R23, RZ ;  /* 0x00000017ff17723e */ /* 0x000fe400048070ff */
[C---:B------:R-:W-:Y:S01]  /*10c30*/  ISETP.LT.OR P4, PT, R34.reuse, 0x1, !P3 ;  /* 0x000000012200780c */ /* 0x040fe20005f81670 */
[----:B------:R-:W-:Y:S01]  /*10c40*/  FMUL R13, R13, UR19 ;  /* 0x000000130d0d7c20 */ /* 0x000fe20008400000 */
[----:B------:R-:W-:Y:S01]  /*10c50*/  ISETP.LT.OR P5, PT, R34, 0x1, !P1 ;  /* 0x000000012200780c */ /* 0x000fe20004fa1670 */
[----:B------:R-:W-:Y:S01]  /*10c60*/  FMUL R14, R14, UR19 ;  /* 0x000000130e0e7c20 */ /* 0x000fe20008400000 */
[----:B------:R-:W-:Y:S01]  /*10c70*/  ISETP.LT.OR P3, PT, R34, 0x9, !P3 ;  /* 0x000000092200780c */ /* 0x000fe20005f61670 */
[----:B------:R2:W-:Y:S01]  /*10c80*/  @!P6 STG.E.U8 desc[UR32][R24.64+0xa9], R23 ;  /* 0x0000a9171800e986 */ /* 0x0005e2000c101120 */
[----:B------:R-:W-:-:S02]  /*10c90*/  F2FP.SATFINITE.E4M3.F32.PACK_AB_MERGE_C R21, RZ, R21, RZ ;  /* 0x00000015ff15723e */ /* 0x000fc400048070ff */
[----:B0-----:R-:W-:Y:S01]  /*10ca0*/  F2FP.SATFINITE.E4M3.F32.PACK_AB_MERGE_C R29, RZ, R20, RZ ;  /* 0x00000014ff1d723e */ /* 0x001fe200048070ff */
[----:B------:R-:W-:Y:S01]  /*10cb0*/  FMUL R11, R11, UR19 ;  /* 0x000000130b0b7c20 */ /* 0x000fe20008400000 */
[----:B------:R-:W-:Y:S01]  /*10cc0*/  F2FP.SATFINITE.E4M3.F32.PACK_AB_MERGE_C R19, RZ, R19, RZ ;  /* 0x00000013ff13723e */ /* 0x000fe200048070ff */
[----:B------:R-:W-:Y:S01]  /*10cd0*/  @!P0 STG.E.U8 desc[UR32][R26.64+0xa9], R21 ;  /* 0x0000a9151a008986 */ /* 0x000fe2000c101120 */
[----:B-1----:R-:W-:Y:S01]  /*10ce0*/  F2FP.SATFINITE.E4M3.F32.PACK_AB_MERGE_C R31, RZ, R18, RZ ;  /* 0x00000012ff1f723e */ /* 0x002fe200048070ff */
[----:B------:R-:W-:Y:S02]  /*10cf0*/  FMUL R12, R12, UR19 ;  /* 0x000000130c0c7c20 */ /* 0x000fe40008400000 */
[----:B------:R-:W4:Y:S01]  /*10d00*/  LDL.LU R222, [R1+0x18] ;  /* 0x0000180001de7983 */ /* 0x000f220000300800 */
[----:B--2---:R-:W-:Y:S02]  /*10d10*/  F2FP.SATFINITE.E4M3.F32.PACK_AB_MERGE_C R23, RZ, R22, RZ ;  /* 0x00000016ff17723e */ /* 0x004fe400048070ff */
[C---:B------:R-:W-:Y:S01]  /*10d20*/  ISETP.GE.AND P0, PT, R35.reuse, 0xb9, PT ;  /* 0x000000b92300780c */ /* 0x040fe20003f06270 */
[----:B------:R-:W2:Y:S04]  /*10d30*/  LDL.LU R220, [R1+0x14] ;  /* 0x0000140001dc7983 */ /* 0x000ea80000300800 */
[----:B------:R-:W-:Y:S01]  /*10d40*/  @!P2 STG.E.U8 desc[UR32][R26.64+0xa8], R23 ;  /* 0x0000a8171a00a986 */ /* 0x000fe2000c101120 */
[----:B------:R-:W-:-:S02]  /*10d50*/  ISETP.GE.AND P2, PT, R35, 0xba, PT ;  /* 0x000000ba2300780c */ /* 0x000fc40003f46270 */
[C---:B------:R-:W-:Y:S01]  /*10d60*/  ISETP.LT.OR P1, PT, R34.reuse, 0x9, !P1 ;  /* 0x000000092200780c */ /* 0x040fe20004f21670 */
[----:B------:R-:W-:Y:S01]  /*10d70*/  @!P4 STG.E.U8 desc[UR32][R24.64+0xb0], R29 ;  /* 0x0000b01d1800c986 */ /* 0x000fe2000c101120 */
[----:B------:R-:W-:-:S03]  /*10d80*/  ISETP.LT.OR P4, PT, R34, 0x1, !P2 ;  /* 0x000000012200780c */ /* 0x000fc60005781670 */
[----:B------:R0:W-:Y:S01]  /*10d90*/  @!P5 STG.E.U8 desc[UR32][R24.64+0xb1], R19 ;  /* 0x0000b1131800d986 */ /* 0x0001e2000c101120 */
[----:B------:R-:W-:-:S03]  /*10da0*/  ISETP.LT.OR P2, PT, R34, 0x9, !P2 ;  /* 0x000000092200780c */ /* 0x000fc60005741670 */
[----:B------:R-:W-:Y:S01]  /*10db0*/  @!P3 STG.E.U8 desc[UR32][R26.64+0xb0], R31 ;  /* 0x0000b01f1a00b986 */ /* 0x000fe2000c101120 */
[----:B------:R-:W-:Y:S02]  /*10dc0*/  ISETP.LT.OR P3, PT, R34, 0x1, !P0 ;  /* 0x000000012200780c */ /* 0x000fe40004761670 */
[----:B------:R-:W-:Y:S01]  /*10dd0*/  F2FP.SATFINITE.E4M3.F32.PACK_AB_MERGE_C R17, RZ, R17, RZ ;  /* 0x00000011ff11723e */ /* 0x000fe200048070ff */
[----:B------:R-:W2:Y:S01]  /*10de0*/  LDL.LU R221, [R1+0x10] ;  /* 0x0000100001dd7983 */ /* 0x000ea20000300800 */
[----:B------:R-:W-:Y:S02]  /*10df0*/  F2FP.SATFINITE.E4M3.F32.PACK_AB_MERGE_C R15, RZ, R15, RZ ;  /* 0x0000000fff0f723e */ /* 0x000fe400048070ff */
[----:B------:R-:W-:Y:S02]  /*10e00*/  F2FP.SATFINITE.E4M3.F32.PACK_AB_MERGE_C R13, RZ, R13, RZ ;  /* 0x0000000dff0d723e */ /* 0x000fe400048070ff */
[----:B0-----:R-:W-:Y:S01]  /*10e10*/  F2FP.SATFINITE.E4M3.F32.PACK_AB_MERGE_C R19, RZ, R16, RZ ;  /* 0x00000010ff13723e */ /* 0x001fe200048070ff */
[----:B------:R-:W-:Y:S04]  /*10e20*/  @!P1 STG.E.U8 desc[UR32][R26.64+0xb1], R17 ;  /* 0x0000b1111a009986 */ /* 0x000fe8000c101120 */
[----:B------:R-:W-:Y:S04]  /*10e30*/  @!P3 STG.E.U8 desc[UR32][R24.64+0xb8], R19 ;  /* 0x0000b8131800b986 */ /* 0x000fe8000c101120 */
[----:B------:R-:W-:Y:S04]  /*10e40*/  @!P4 STG.E.U8 desc[UR32][R24.64+0xb9], R15 ;  /* 0x0000b90f1800c986 */ /* 0x000fe8000c101120 */
[----:B------:R0:W-:Y:S01]  /*10e50*/  @!P2 STG.E.U8 desc[UR32][R26.64+0xb9], R13 ;  /* 0x0000b90d1a00a986 */ /* 0x0001e2000c101120 */
[----:B------:R-:W-:-:S02]  /*10e60*/  ISETP.GE.AND P2, PT, R35, 0xc2, PT ;  /* 0x000000c22300780c */ /* 0x000fc40003f46270 */
[----:B------:R-:W-:Y:S01]  /*10e70*/  ISETP.LT.OR P0, PT, R34, 0x9, !P0 ;  /* 0x000000092200780c */ /* 0x000fe20004701670 */
[----:B------:R-:W2:Y:S01]  /*10e80*/  LDL.LU R218, [R1+0xc] ;  /* 0x00000c0001da7983 */ /* 0x000ea20000300800 */
        /* <DEDUP_REMOVED lines=8> */
[----:B------:R-:W-:Y:S01]  /*10f10*/  F2FP.SATFINITE.E4M3.F32.PACK_AB_MERGE_C R11, RZ, R11, RZ ;  /* 0x0000000bff0b723e */ /* 0x000fe200048070ff */
[----:B-----5:R-:W-:Y:S01]  /*10f20*/  FMUL R5, R5, UR19 ;  /* 0x0000001305057c20 */ /* 0x020fe20008400000 */
[----:B0-----:R-:W-:Y:S01]  /*10f30*/  F2FP.SATFINITE.E4M3.F32.PACK_AB_MERGE_C R13, RZ, R12, RZ ;  /* 0x0000000cff0d723e */ /* 0x001fe200048070ff */
[----:B------:R-:W-:Y:S01]  /*10f40*/  @!P0 STG.E.U8 desc[UR32][R26.64+0xb8], R21 ;  /* 0x0000b8151a008986 */ /* 0x000fe2000c101120 */
[C---:B------:R-:W-:Y:S01]  /*10f50*/  ISETP.GE.AND P0, PT, R35.reuse, 0xc9, PT ;  /* 0x000000c92300780c */ /* 0x040fe20003f06270 */
[----:B------:R-:W-:Y:S01]  /*10f60*/  FMUL R2, R2, UR19 ;  /* 0x0000001302027c20 */ /* 0x000fe20008400000 */
[C---:B------:R-:W-:Y:S01]  /*10f70*/  ISETP.LT.OR P1, PT, R34.reuse, 0x9, !P1 ;  /* 0x000000092200780c */ /* 0x040fe20004f21670 */
[----:B------:R-:W-:Y:S01]  /*10f80*/  @!P3 STG.E.U8 desc[UR32][R24.64+0xc1], R11 ;  /* 0x0000c10b1800b986 */ /* 0x000fe2000c101120 */
[----:B------:R-:W-:Y:S01]  /*10f90*/  ISETP.GE.AND P3, PT, R35, 0xca, PT ;  /* 0x000000ca2300780c */ /* 0x000fe20003f66270 */
[----:B------:R-:W-:Y:S01]  /*10fa0*/  FMUL R3, R3, UR19 ;  /* 0x0000001303037c20 */ /* 0x000fe20008400000 */
[C---:B------:R-:W-:Y:S01]  /*10fb0*/  ISETP.LT.OR P2, PT, R34.reuse, 0x9, !P2 ;  /* 0x000000092200780c */ /* 0x040fe20005741670 */
[----:B------:R0:W-:Y:S01]  /*10fc0*/  @!P4 STG.E.U8 desc[UR32][R24.64+0xc0], R13 ;  /* 0x0000c00d1800c986 */ /* 0x0001e2000c101120 */
[----:B------:R-:W-:Y:S01]  /*10fd0*/  ISETP.LT.OR P4, PT, R34, 0x1, !P3 ;  /* 0x000000012200780c */ /* 0x000fe20005f81670 */
[----:B------:R-:W-:Y:S01]  /*10fe0*/  FMUL R0, R0, UR19 ;  /* 0x0000001300007c20 */ /* 0x000fe20008400000 */
[C---:B------:R-:W-:Y:S01]  /*10ff0*/  ISETP.LT.OR P5, PT, R34.reuse, 0x1, !P0 ;  /* 0x000000012200780c */ /* 0x040fe200047a1670 */
[----:B------:R-:W2:Y:S01]  /*11000*/  LDL.LU R223, [R1+0x1c] ;  /* 0x00001c0001df7983 */ /* 0x000ea20000300800 */
[----:B------:R-:W-:Y:S01]  /*11010*/  ISETP.LT.OR P3, PT, R34, 0x9, !P3 ;  /* 0x000000092200780c */ /* 0x000fe20005f61670 */
[----:B------:R-:W-:Y:S01]  /*11020*/  FMUL R6, R6, UR19 ;  /* 0x0000001306067c20 */ /* 0x000fe20008400000 */
[----:B------:R-:W-:Y:S01]  /*11030*/  F2FP.SATFINITE.E4M3.F32.PACK_AB_MERGE_C R15, RZ, R10, RZ ;  /* 0x0000000aff0f723e */ /* 0x000fe200048070ff */
[----:B------:R-:W2:Y:S01]  /*11040*/  LDL.LU R225, [R1+0x24] ;  /* 0x0000240001e17983 */ /* 0x000ea20000300800 */
[----:B------:R-:W-:Y:S01]  /*11050*/  F2FP.SATFINITE.E4M3.F32.PACK_AB_MERGE_C R9, RZ, R9, RZ ;  /* 0x00000009ff09723e */ /* 0x000fe200048070ff */
[----:B------:R-:W-:Y:S01]  /*11060*/  FMUL R4, R4, UR19 ;  /* 0x0000001304047c20 */ /* 0x000fe20008400000 */
[----:B------:R-:W-:Y:S01]  /*11070*/  F2FP.SATFINITE.E4M3.F32.PACK_AB_MERGE_C R7, RZ, R7, RZ ;  /* 0x00000007ff07723e */ /* 0x000fe200048070ff */
[----:B------:R-:W-:Y:S01]  /*11080*/  @!P1 STG.E.U8 desc[UR32][R26.64+0xc0], R15 ;  /* 0x0000c00f1a009986 */ /* 0x000fe2000c101120 */
[----:B------:R-:W-:-:S02]  /*11090*/  F2FP.SATFINITE.E4M3.F32.PACK_AB_MERGE_C R17, RZ, R8, RZ ;  /* 0x00000008ff11723e */ /* 0x000fc400048070ff */
[----:B------:R-:W-:Y:S01]  /*110a0*/  F2FP.SATFINITE.E4M3.F32.PACK_AB_MERGE_C R5, RZ, R5, RZ ;  /* 0x00000005ff05723e */ /* 0x000fe200048070ff */
[----:B------:R1:W-:Y:S01]  /*110b0*/  @!P2 STG.E.U8 desc[UR32][R26.64+0xc1], R9 ;  /* 0x0000c1091a00a986 */ /* 0x0003e2000c101120 */
[----:B0-----:R-:W-:Y:S01]  /*110c0*/  F2FP.SATFINITE.E4M3.F32.PACK_AB_MERGE_C R13, RZ, R3, RZ ;  /* 0x00000003ff0d723e */ /* 0x001fe200048070ff */
[----:B---3--:R-:W-:Y:S01]  /*110d0*/  FMUL R3, R224, UR19 ;  /* 0x00000013e0037c20 */ /* 0x008fe20008400000 */
[C---:B------:R-:W-:Y:S01]  /*110e0*/  ISETP.LT.OR P0, PT, R34.reuse, 0x9, !P0 ;  /* 0x000000092200780c */ /* 0x040fe20004701670 */
[----:B------:R0:W-:Y:S01]  /*110f0*/  @!P4 STG.E.U8 desc[UR32][R24.64+0xc9], R7 ;  /* 0x0000c9071800c986 */ /* 0x0001e2000c101120 */
[C---:B------:R-:W-:Y:S02]  /*11100*/  ISETP.GE.AND P2, PT, R35.reuse, 0xd1, PT ;  /* 0x000000d12300780c */ /* 0x040fe40003f46270 */
[----:B------:R-:W-:Y:S01]  /*11110*/  ISETP.GE.AND P1, PT, R35, 0xd2, PT ;  /* 0x000000d22300780c */ /* 0x000fe20003f26270 */
[----:B------:R-:W-:Y:S01]  /*11120*/  @!P5 STG.E.U8 desc[UR32][R24.64+0xc8], R17 ;  /* 0x0000c8111800d986 */ /* 0x000fe2000c101120 */
[----:B------:R-:W-:-:S02]  /*11130*/  ISETP.LT.OR P6, PT, R34, 0x1, !P2 ;  /* 0x000000012200780c */ /* 0x000fc400057c1670 */
[C---:B------:R-:W-:Y:S01]  /*11140*/  ISETP.LT.OR P5, PT, R34.reuse, 0x1, !P1 ;  /* 0x000000012200780c */ /* 0x040fe20004fa1670 */
[----:B------:R3:W-:Y:S01]  /*11150*/  @!P3 STG.E.U8 desc[UR32][R26.64+0xc9], R5 ;  /* 0x0000c9051a00b986 */ /* 0x0007e2000c101120 */
[----:B------:R-:W-:Y:S02]  /*11160*/  ISETP.LT.OR P1, PT, R34, 0x9, !P1 ;  /* 0x000000092200780c */ /* 0x000fe40004f21670 */
[----:B-1----:R-:W-:Y:S02]  /*11170*/  F2FP.SATFINITE.E4M3.F32.PACK_AB_MERGE_C R9, RZ, R6, RZ ;  /* 0x00000006ff09723e */ /* 0x002fe400048070ff */
[----:B0-----:R-:W-:Y:S01]  /*11180*/  F2FP.SATFINITE.E4M3.F32.PACK_AB_MERGE_C R7, RZ, R2, RZ ;  /* 0x00000002ff07723e */ /* 0x001fe200048070ff */
[----:B----4-:R-:W-:Y:S01]  /*11190*/  FMUL R2, R227, UR19 ;  /* 0x00000013e3027c20 */ /* 0x010fe20008400000 */
[----:B------:R-:W-:Y:S01]  /*111a0*/  F2FP.SATFINITE.E4M3.F32.PACK_AB_MERGE_C R11, RZ, R4, RZ ;  /* 0x00000004ff0b723e */ /* 0x000fe200048070ff */
[----:B------:R-:W4:Y:S01]  /*111b0*/  LDL.LU R227, [R1+0x20] ;  /* 0x0000200001e37983 */ /* 0x000f220000300800 */
[----:B------:R-:W-:-:S02]  /*111c0*/  ISETP.GE.AND P3, PT, R35, 0xda, PT ;  /* 0x000000da2300780c */ /* 0x000fc40003f66270 */
[----:B------:R-:W-:Y:S01]  /*111d0*/  ISETP.LT.OR P2, PT, R34, 0x9, !P2 ;  /* 0x000000092200780c */ /* 0x000fe20005741670 */
[----:B------:R-:W4:Y:S01]  /*111e0*/  LDL.LU R224, [R1+0x28] ;  /* 0x0000280001e07983 */ /* 0x000f220000300800 */
[----:B---3--:R-:W-:Y:S01]  /*111f0*/  F2FP.SATFINITE.E4M3.F32.PACK_AB_MERGE_C R5, RZ, R0, RZ ;  /* 0x00000000ff05723e */ /* 0x008fe200048070ff */
[----:B------:R-:W-:Y:S02]  /*11200*/  FMUL R0, R226, UR19 ;  /* 0x00000013e2007c20 */ /* 0x000fe40008400000 */
[----:B------:R-:W3:Y:S04]  /*11210*/  LDL.LU R226, [R1+0x2c] ;  /* 0x00002c0001e27983 */ /* 0x000ee80000300800 */
[----:B------:R0:W-:Y:S01]  /*11220*/  @!P0 STG.E.U8 desc[UR32][R26.64+0xc8], R9 ;  /* 0x0000c8091a008986 */ /* 0x0001e2000c101120 */
[----:B------:R-:W-:-:S03]  /*11230*/  ISETP.GE.AND P0, PT, R35, 0xd9, PT ;  /* 0x000000d92300780c */ /* 0x000fc60003f06270 */
[----:B------:R-:W-:Y:S01]  /*11240*/  @!P6 STG.E.U8 desc[UR32][R24.64+0xd0], R11 ;  /* 0x0000d00b1800e986 */ /* 0x000fe2000c101120 */
[C---:B------:R-:W-:Y:S02]  /*11250*/  ISETP.LT.OR P4, PT, R34.reuse, 0x1, !P0 ;  /* 0x000000012200780c */ /* 0x040fe40004781670 */
[C---:B------:R-:W-:Y:S01]  /*11260*/  ISETP.LT.OR P0, PT, R34.reuse, 0x9, !P0 ;  /* 0x000000092200780c */ /* 0x040fe20004701670 */
[----:B------:R1:W-:Y:S01]  /*11270*/  @!P5 STG.E.U8 desc[UR32][R24.64+0xd1], R13 ;  /* 0x0000d10d1800d986 */ /* 0x0003e2000c101120 */
[----:B------:R-:W-:-:S03]  /*11280*/  ISETP.LT.OR P5, PT, R34, 0x1, !P3 ;  /* 0x000000012200780c */ /* 0x000fc60005fa1670 */
[----:B------:R-:W-:Y:S01]  /*11290*/  @!P1 STG.E.U8 desc[UR32][R26.64+0xd1], R5 ;  /* 0x0000d1051a009986 */ /* 0x000fe2000c101120 */
[C---:B------:R-:W-:Y:S02]  /*112a0*/  ISETP.GE.AND P1, PT, R35.reuse, 0xe1, PT ;  /* 0x000000e12300780c */ /* 0x040fe40003f26270 */
[C---:B------:R-:W-:Y:S01]  /*112b0*/  ISETP.LT.OR P3, PT, R34.reuse, 0x9, !P3 ;  /* 0x000000092200780c */ /* 0x040fe20005f61670 */
[----:B------:R-:W-:Y:S01]  /*112c0*/  @!P2 STG.E.U8 desc[UR32][R26.64+0xd0], R7 ;  /* 0x0000d0071a00a986 */ /* 0x000fe2000c101120 */
[----:B------:R-:W-:Y:S02]  /*112d0*/  ISETP.LT.OR P6, PT, R34, 0x1, !P1 ;  /* 0x000000012200780c */ /* 0x000fe40004fc1670 */
[----:B0-----:R-:W-:Y:S02]  /*112e0*/  F2FP.SATFINITE.E4M3.F32.PACK_AB_MERGE_C R9, RZ, R2, RZ ;  /* 0x00000002ff09723e */ /* 0x001fe400048070ff */
[----:B-1----:R-:W-:Y:S02]  /*112f0*/  F2FP.SATFINITE.E4M3.F32.PACK_AB_MERGE_C R13, RZ, R0, RZ ;  /* 0x00000000ff0d723e */ /* 0x002fe400048070ff */
[----:B------:R-:W-:Y:S01]  /*11300*/  F2FP.SATFINITE.E4M3.F32.PACK_AB_MERGE_C R11, RZ, R3, RZ ;  /* 0x00000003ff0b723e */ /* 0x000fe200048070ff */
[----:B------:R-:W-:Y:S01]  /*11310*/  @!P4 STG.E.U8 desc[UR32][R24.64+0xd8], R9 ;  /* 0x0000d8091800c986 */ /* 0x000fe2000c101120 */
[----:B------:R-:W-:-:S03]  /*11320*/  ISETP.GE.AND P4, PT, R35, 0xe2, PT ;  /* 0x000000e22300780c */ /* 0x000fc60003f86270 */
[----:B------:R0:W-:Y:S01]  /*11330*/  @!P5 STG.E.U8 desc[UR32][R24.64+0xd9], R11 ;  /* 0x0000d90b1800d986 */ /* 0x0001e2000c101120 */
[----:B------:R-:W-:-:S03]  /*11340*/  ISETP.GE.AND P2, PT, R35, 0xe9, PT ;  /* 0x000000e92300780c */ /* 0x000fc60003f46270 */
[----:B------:R-:W-:Y:S01]  /*11350*/  @!P0 STG.E.U8 desc[UR32][R26.64+0xd8], R13 ;  /* 0x0000d80d1a008986 */ /* 0x000fe2000c101120 */
[----:B------:R-:W-:Y:S02]  /*11360*/  ISETP.GE.AND P0, PT, R35, 0xea, PT ;  /* 0x000000ea2300780c */ /* 0x000fe40003f06270 */
[C---:B------:R-:W-:Y:S02]  /*11370*/  ISETP.LT.OR P5, PT, R34.reuse, 0x1, !P4 ;  /* 0x000000012200780c */ /* 0x040fe400067a1670 */
[----:B------:R-:W-:Y:S01]  /*11380*/  ISETP.LT.OR P1, PT, R34, 0x9, !P1 ;  /* 0x000000092200780c */ /* 0x000fe20004f21670 */
[----:B------:R-:W-:Y:S01]  /*11390*/  FMUL R4, R222, UR19 ;  /* 0x00000013de047c20 */ /* 0x000fe20008400000 */
[----:B--2---:R-:W-:-:S04]  /*113a0*/  FMUL R3, R220, UR19 ;  /* 0x00000013dc037c20 */ /* 0x004fc80008400000 */
[----:B0-----:R-:W-:Y:S02]  /*113b0*/  F2FP.SATFINITE.E4M3.F32.PACK_AB_MERGE_C R11, RZ, R4, RZ ;  /* 0x00000004ff0b723e */ /* 0x001fe400048070ff */
[----:B------:R-:W-:Y:S01]  /*113c0*/  F2FP.SATFINITE.E4M3.F32.PACK_AB_MERGE_C R9, RZ, R3, RZ ;  /* 0x00000003ff09723e */ /* 0x000fe200048070ff */
[----:B------:R-:W-:-:S05]  /*113d0*/  FMUL R2, R221, UR19 ;  /* 0x00000013dd027c20 */ /* 0x000fca0008400000 */
[----:B------:R-:W-:Y:S01]  /*113e0*/  F2FP.SATFINITE.E4M3.F32.PACK_AB_MERGE_C R7, RZ, R2, RZ ;  /* 0x00000002ff07723e */ /* 0x000fe200048070ff */
[----:B------:R-:W-:-:S05]  /*113f0*/  FMUL R0, R218, UR19 ;  /* 0x00000013da007c20 */ /* 0x000fca0008400000 */
[----:B------:R-:W-:-:S05]  /*11400*/  F2FP.SATFINITE.E4M3.F32.PACK_AB_MERGE_C R5, RZ, R0, RZ ;  /* 0x00000000ff05723e */ /* 0x000fca00048070ff */
[----:B------:R-:W-:Y:S01]  /*11410*/  @!P3 STG.E.U8 desc[UR32][R26.64+0xd9], R5 ;  /* 0x0000d9051a00b986 */ /* 0x000fe2000c101120 */
[C---:B------:R-:W-:Y:S02]  /*11420*/  ISETP.LT.OR P3, PT, R34.reuse, 0x9, !P4 ;  /* 0x000000092200780c */ /* 0x040fe40006761670 */
[C---:B------:R-:W-:Y:S01]  /*11430*/  ISETP.LT.OR P4, PT, R34.reuse, 0x1, !P2 ;  /* 0x000000012200780c */ /* 0x040fe20005781670 */
[----:B------:R0:W-:Y:S01]  /*11440*/  @!P6 STG.E.U8 desc[UR32][R24.64+0xe0], R7 ;  /* 0x0000e0071800e986 */ /* 0x0001e2000c101120 */
[C---:B------:R-:W-:Y:S02]  /*11450*/  ISETP.LT.OR P6, PT, R34.reuse, 0x1, !P0 ;  /* 0x000000012200780c */ /* 0x040fe400047c1670 */
[C---:B------:R-:W-:Y:S02]  /*11460*/  ISETP.LT.OR P2, PT, R34.reuse, 0x9, !P2 ;  /* 0x000000092200780c */ /* 0x040fe40005741670 */
[----:B------:R-:W-:Y:S01]  /*11470*/  ISETP.LT.OR P0, PT, R34, 0x9, !P0 ;  /* 0x000000092200780c */ /* 0x000fe20004701670 */
[----:B------:R-:W-:Y:S01]  /*11480*/  FMUL R0, R223, UR19 ;  /* 0x00000013df007c20 */ /* 0x000fe20008400000 */
[----:B------:R-:W-:-:S04]  /*11490*/  FMUL R3, R225, UR19 ;  /* 0x00000013e1037c20 */ /* 0x000fc80008400000 */
[----:B0-----:R-:W-:Y:S02]  /*114a0*/  F2FP.SATFINITE.E4M3.F32.PACK_AB_MERGE_C R7, RZ, R0, RZ ;  /* 0x00000000ff07723e */ /* 0x001fe400048070ff */
[----:B------:R-:W-:Y:S01]  /*114b0*/  F2FP.SATFINITE.E4M3.F32.PACK_AB_MERGE_C R13, RZ, R3, RZ ;  /* 0x00000003ff0d723e */ /* 0x000fe200048070ff */
[----:B------:R0:W-:Y:S04]  /*114c0*/  @!P5 STG.E.U8 desc[UR32][R24.64+0xe1], R9 ;  /* 0x0000e1091800d986 */ /* 0x0001e8000c101120 */
[----:B------:R0:W-:Y:S04]  /*114d0*/  @!P1 STG.E.U8 desc[UR32][R26.64+0xe0], R11 ;  /* 0x0000e00b1a009986 */ /* 0x0001e8000c101120 */
[----:B------:R0:W-:Y:S04]  /*114e0*/  @!P3 STG.E.U8 desc[UR32][R26.64+0xe1], R7 ;  /* 0x0000e1071a00b986 */ /* 0x0001e8000c101120 */
[----:B------:R0:W-:Y:S01]  /*114f0*/  @!P6 STG.E.U8 desc[UR32][R24.64+0xe9], R13 ;  /* 0x0000e90d1800e986 */ /* 0x0001e2000c101120 */
[----:B----4-:R-:W-:Y:S01]  /*11500*/  FMUL R2, R227, UR19 ;  /* 0x00000013e3027c20 */ /* 0x010fe20008400000 */
[----:B------:R-:W-:Y:S01]  /*11510*/  FMUL R4, R224, UR19 ;  /* 0x00000013e0047c20 */ /* 0x000fe20008400000 */
[----:B---3--:R-:W-:-:S03]  /*11520*/  FMUL R5, R226, UR19 ;  /* 0x00000013e2057c20 */ /* 0x008fc60008400000 */
[----:B------:R-:W-:Y:S02]  /*11530*/  F2FP.SATFINITE.E4M3.F32.PACK_AB_MERGE_C R3, RZ, R2, RZ ;  /* 0x00000002ff03723e */ /* 0x000fe400048070ff */
[----:B------:R-:W-:Y:S02]  /*11540*/  F2FP.SATFINITE.E4M3.F32.PACK_AB_MERGE_C R15, RZ, R4, RZ ;  /* 0x00000004ff0f723e */ /* 0x000fe400048070ff */
[----:B------:R-:W-:Y:S01]  /*11550*/  F2FP.SATFINITE.E4M3.F32.PACK_AB_MERGE_C R5, RZ, R5, RZ ;  /* 0x00000005ff05723e */ /* 0x000fe200048070ff */
[----:B------:R0:W-:Y:S04]  /*11560*/  @!P4 STG.E.U8 desc[UR32][R24.64+0xe8], R3 ;  /* 0x0000e8031800c986 */ /* 0x0001e8000c101120 */
[----:B------:R0:W-:Y:S04]  /*11570*/  @!P2 STG.E.U8 desc[UR32][R26.64+0xe8], R15 ;  /* 0x0000e80f1a00a986 */ /* 0x0001e8000c101120 */
[----:B------:R0:W-:Y:S02]  /*11580*/  @!P0 STG.E.U8 desc[UR32][R26.64+0xe9], R5 ;  /* 0x0000e9051a008986 */ /* 0x0001e4000c101120 */
.L_x_276:
[----:B------:R-:W-:Y:S05]  /*11590*/  BSYNC B0 ;  /* 0x0000000000007941 */ /* 0x000fea0003800000 */
.L_x_34:
[----:B0-----:R-:W2:Y:S01]  /*115a0*/  LDL.LU R5, [R1+0x38] ;  /* 0x0000380001057983 */ /* 0x001ea20000300800 */
[----:B-----5:R-:W-:Y:S01]  /*115b0*/  IMAD.U32 R2, RZ, RZ, UR30 ;  /* 0x0000001eff027e24 */ /* 0x020fe2000f8e00ff */
[----:B------:R-:W-:Y:S02]  /*115c0*/  ULDC.64 UR20, c[0x0][0x650] ;  /* 0x0001940000147ab9 */ /* 0x000fe40000000a00 */
[----:B------:R-:W3:Y:S01]  /*115d0*/  LDL.LU R4, [R1+0x34] ;  /* 0x0000340001047983 */ /* 0x000ee20000300800 */
[----:B------:R-:W-:Y:S02]  /*115e0*/  IMAD.U32 R3, RZ, RZ, UR31 ;  /* 0x0000001fff037e24 */ /* 0x000fe4000f8e00ff */
[----:B------:R-:W-:Y:S02]  /*115f0*/  IMAD.U32 R3, RZ, RZ, UR6 ;  /* 0x00000006ff037e24 */ /* 0x000fe4000f8e00ff */
[----:B------:R-:W-:Y:S02]  /*11600*/  IMAD.MOV.U32 R6, RZ, RZ, -0x1 ;  /* 0xffffffffff067424 */ /* 0x000fe400078e00ff */
[----:B------:R-:W-:-:S04]  /*11610*/  IMAD.U32 R0, RZ, RZ, UR15 ;  /* 0x0000000fff007e24 */ /* 0x000fc8000f8e00ff */
[----:B------:R0:W-:Y:S02]  /*11620*/  SYNCS.ARRIVE.TRANS64.A1T0 RZ, [R0+UR17], RZ ;  /* 0x000000ff00ff79a7 */ /* 0x0001e40008100011 */
[----:B0-----:R-:W-:Y:S02]  /*11630*/  PRMT R0, RZ, 0x7610, R0 ;  /* 0x00007610ff007816 */ /* 0x001fe40000000000 */
[----:B--2---:R-:W-:-:S04]  /*11640*/  LEA R5, P0, R2, R5, 0x1 ;  /* 0x0000000502057211 */ /* 0x004fc800078008ff */
[----:B---3--:R-:W-:Y:S01]  /*11650*/  LEA.HI.X R4, R2, R4, R3, 0x1, P0 ;  /* 0x0000000402047211 */ /* 0x008fe200000f0c03 */
[----:B------:R-:W-:Y:S01]  /*11660*/  IMAD.MOV.U32 R2, RZ, RZ, -0x1 ;  /* 0xffffffffff027424 */ /* 0x000fe200078e00ff */
[----:B------:R0:W-:Y:S01]  /*11670*/  STL [R1+0x38], R5 ;  /* 0x0000380501007387 */ /* 0x0001e20000100800 */
[----:B------:R-:W-:Y:S01]  /*11680*/  IMAD.MOV.U32 R3, RZ, RZ, -0x1 ;  /* 0xffffffffff037424 */ /* 0x000fe200078e00ff */
[----:B------:R-:W-:Y:S02]  /*11690*/  ISETP.GE.U32.AND P0, PT, R5, UR20, PT ;  /* 0x0000001405007c0c */ /* 0x000fe4000bf06070 */
[----:B------:R0:W-:Y:S02]  /*116a0*/  STL [R1+0x34], R4 ;  /* 0x0000340401007387 */ /* 0x0001e40000100800 */
[----:B------:R-:W-:Y:S02]  /*116b0*/  ISETP.GE.U32.AND.EX P0, PT, R4, UR21, PT, P0 ;  /* 0x0000001504007c0c */ /* 0x000fe4000bf06100 */
[----:B------:R0:W-:Y:S04]  /*116c0*/  STL [R1+0x3c], R6 ;  /* 0x00003c0601007387 */ /* 0x0001e80000100800 */
[----:B------:R0:W-:Y:S04]  /*116d0*/  STL [R1+0x30], R2 ;  /* 0x0000300201007387 */ /* 0x0001e80000100800 */
[----:B------:R0:W-:Y:S03]  /*116e0*/  STL [R1+0x40], R3 ;  /* 0x0000400301007387 */ /* 0x0001e60000100800 */
[----:B------:R-:W-:Y:S05]  /*116f0*/  @P0 BRA `(.L_x_277) ;  /* 0x0000000400940947 */ /* 0x000fea0003800000 */
[----:B------:R-:W2:Y:S01]  /*11700*/  S2UR UR22, SR_CTAID.X ;  /* 0x00000000001679c3 */ /* 0x000ea20000002500 */
[----:B------:R-:W-:Y:S01]  /*11710*/  ULDC.64 UR20, c[0x0][0x628] ;  /* 0x00018a0000147ab9 */ /* 0x000fe20000000a00 */
[----:B------:R-:W-:Y:S01]  /*11720*/  ULDC UR4, c[0x0][0x150] ;  /* 0x0000540000047ab9 */ /* 0x000fe20000000800 */
[----:B------:R-:W-:Y:S01]  /*11730*/  ISETP.NE.U32.AND P0, PT, RZ, UR20, PT ;  /* 0x00000014ff007c0c */ /* 0x000fe2000bf05070 */
[----:B------:R-:W-:Y:S01]  /*11740*/  ULDC UR34, c[0x0][0x630] ;  /* 0x00018c0000227ab9 */ /* 0x000fe20000000800 */
[C---:B------:R-:W-:Y:S01]  /*11750*/  R2UR UR35, R5.reuse ;  /* 0x00000000052372ca */ /* 0x040fe200000e0000 */
[----:B------:R-:W-:Y:S01]  /*11760*/  ULDC UR37, c[0x0][0x154] ;  /* 0x0000550000257ab9 */ /* 0x000fe20000000800 */
[----:B------:R-:W-:Y:S01]  /*11770*/  ISETP.NE.AND.EX P0, PT, RZ, UR21, PT, P0 ;  /* 0x00000015ff007c0c */ /* 0x000fe2000bf05300 */
[----:B------:R-:W3:Y:S01]  /*11780*/  S2UR UR39, SR_CTAID.Y ;  /* 0x00000000002779c3 */ /* 0x000ee20000002600 */
[----:B------:R-:W-:Y:S02]  /*11790*/  R2UR UR36, R4 ;  /* 0x00000000042472ca */ /* 0x000fe400000e0000 */
[----:B------:R-:W-:-:S02]  /*117a0*/  R2UR UR28, R5 ;  /* 0x00000000051c72ca */ /* 0x000fc400000e0000 */
[----:B------:R-:W-:Y:S02]  /*117b0*/  R2UR UR29, R4 ;  /* 0x00000000041d72ca */ /* 0x000fe400000e0000 */
[----:B--2---:R-:W-:-:S05]  /*117c0*/  I2FP.F32.U32 R0, UR22 ;  /* 0x0000001600007c45 */ /* 0x004fca0008201000 */
[----:B------:R-:W-:-:S04]  /*117d0*/  FMUL R0, R0, UR4 ;  /* 0x0000000400007c20 */ /* 0x000fc80008400000 */
[----:B0-----:R0:W2:Y:S01]  /*117e0*/  F2I.U32.TRUNC.NTZ R2, R0 ;  /* 0x0000000000027305 */ /* 0x0010a2000020f000 */
[----:B---3--:R-:W-:Y:S05]  /*117f0*/  @!P0 BRA `(.L_x_278) ;  /* 0x0000000000308947 */ /* 0x008fea0003800000 */
        /* <DEDUP_REMOVED lines=12> */
.L_x_278:
[----:B------:R-:W-:Y:S01]  /*118c0*/  USHF.R.U64 UR4, UR28, UR34, UR29 ;  /* 0x000000221c047299 */ /* 0x000fe2000800121d */
[----:B0-----:R-:W-:Y:S01]  /*118d0*/  I2FP.F32.U32 R0, UR39 ;  /* 0x0000002700007c45 */ /* 0x001fe20008201000 */
[----:B------:R-:W-:Y:S02]  /*118e0*/  USHF.R.U32.HI UR20, URZ, UR34, UR29 ;  /* 0x000000223f147299 */ /* 0x000fe4000801161d */
[----:B------:R-:W-:Y:S02]  /*118f0*/  UIADD3 UR23, UP0, URZ, -UR4, URZ ;  /* 0x800000043f177290 */ /* 0x000fe4000ff1e03f */
[----:B------:R-:W-:Y:S01]  /*11900*/  FMUL R0, R0, UR37 ;  /* 0x0000002500007c20 */ /* 0x000fe20008400000 */
[----:B------:R-:W-:Y:S01]  /*11910*/  ULDC.64 UR26, c[0x0][0x620] ;  /* 0x00018800001a7ab9 */ /* 0x000fe20000000a00 */
[----:B------:R-:W-:Y:S01]  /*11920*/  UIADD3.X UR20, URZ, ~UR20, URZ, UP0, !UPT ;  /* 0x800000143f147290 */ /* 0x000fe200087fe43f */
[----:B------:R-:W-:Y:S01]  /*11930*/  UMOV UR24, UR35 ;  /* 0x0000002300187c82 */ /* 0x000fe20008000000 */
[----:B------:R-:W-:-:S02]  /*11940*/  UMOV UR25, UR36 ;  /* 0x0000002400197c82 */ /* 0x000fc40008000000 */
[----:B------:R-:W0:Y:S01]  /*11950*/  F2I.U32.TRUNC.NTZ R0, R0 ;  /* 0x0000000000007305 */ /* 0x000e22000020f000 */
[----:B------:R-:W-:Y:S01]  /*11960*/  UIMAD UR20, UR20, UR26, URZ ;  /* 0x0000001a141472a4 */ /* 0x000fe2000f8e023f */
[----:B--2---:R-:W-:Y:S01]  /*11970*/  R2UR UR36, R2 ;  /* 0x00000000022472ca */ /* 0x004fe200000e0000 */
[----:B------:R-:W-:Y:S02]  /*11980*/  UIMAD.WIDE.U32 UR24, UR23, UR26, UR24 ;  /* 0x0000001a171872a5 */ /* 0x000fe4000f8e0018 */
[----:B------:R-:W-:Y:S01]  /*11990*/  UIMAD UR23, UR23, UR27, UR20 ;  /* 0x0000001b171772a4 */ /* 0x000fe2000f8e0214 */
[----:B------:R-:W-:Y:S01]  /*119a0*/  ULDC UR42, c[0x0][0x658] ;  /* 0x00019600002a7ab9 */ /* 0x000fe20000000800 */
[----:B------:R-:W-:Y:S02]  /*119b0*/  UMOV UR34, 0xffffffff ;  /* 0xffffffff00227882 */ /* 0x000fe40000000000 */
[----:B------:R-:W-:Y:S01]  /*119c0*/  UIADD3 UR23, UR25, UR23, URZ ;  /* 0x0000001719177290 */ /* 0x000fe2000fffe03f */
[----:B------:R-:W-:Y:S01]  /*119d0*/  ULDC UR26, c[0x0][0x618] ;  /* 0x00018600001a7ab9 */ /* 0x000fe20000000800 */
[----:B------:R-:W-:Y:S01]  /*119e0*/  ULDC.64 UR20, c[0x0][0x640] ;  /* 0x0001900000147ab9 */ /* 0x000fe20000000a00 */
[----:B------:R-:W-:Y:S01]  /*119f0*/  USHF.L.U32 UR38, UR34, UR42, URZ ;  /* 0x0000002a22267299 */ /* 0x000fe2000800063f */
[----:B------:R-:W-:Y:S01]  /*11a00*/  ISETP.NE.U32.AND P0, PT, RZ, UR20, PT ;  /* 0x00000014ff007c0c */ /* 0x000fe2000bf05070 */
[----:B------:R-:W-:Y:S01]  /*11a10*/  USHF.R.U64 UR34, UR24, UR26, UR23 ;  /* 0x0000001a18227299 */ /* 0x000fe20008001217 */
[----:B0-----:R-:W-:Y:S01]  /*11a20*/  R2UR UR27, R0 ;  /* 0x00000000001b72ca */ /* 0x001fe200000e0000 */
[----:B------:R-:W-:Y:S01]  /*11a30*/  USHF.R.U32.HI UR23, URZ, UR26, UR23 ;  /* 0x0000001a3f177299 */ /* 0x000fe20008011617 */
[----:B------:R-:W-:Y:S01]  /*11a40*/  ISETP.NE.AND.EX P0, PT, RZ, UR21, PT, P0 ;  /* 0x00000015ff007c0c */ /* 0x000fe2000bf05300 */
[----:B------:R-:W-:Y:S01]  /*11a50*/  ULDC UR41, c[0x0][0x608] ;  /* 0x0001820000297ab9 */ /* 0x000fe20000000800 */
[----:B------:R-:W-:-:S02]  /*11a60*/  UIADD3 UR24, -UR36, URZ, URZ ;  /* 0x0000003f24187290 */ /* 0x000fc4000fffe13f */
[----:B------:R-:W-:Y:S02]  /*11a70*/  USHF.R.U64 UR37, UR34, UR41, UR23 ;  /* 0x0000002922257299 */ /* 0x000fe40008001217 */
[----:B------:R-:W-:Y:S01]  /*11a80*/  USHF.R.U32.HI UR23, URZ, UR41, UR23 ;  /* 0x000000293f177299 */ /* 0x000fe20008011617 */
[----:B------:R-:W-:Y:S01]  /*11a90*/  UMOV UR35, 0x1 ;  /* 0x0000000100237882 */ /* 0x000fe20000000000 */
[----:B------:R-:W-:Y:S02]  /*11aa0*/  ULDC UR40, c[0x0][0x144] ;  /* 0x0000510000287ab9 */ /* 0x000fe40000000800 */
[----:B------:R-:W-:Y:S01]  /*11ab0*/  USHF.R.U64 UR36, UR37, UR42, UR23 ;  /* 0x0000002a25247299 */ /* 0x000fe20008001217 */
[----:B------:R-:W-:Y:S01]  /*11ac0*/  ULDC UR28, c[0x0][0x600] ;  /* 0x00018000001c7ab9 */ /* 0x000fe20000000800 */
[----:B------:R-:W-:Y:S02]  /*11ad0*/  UIADD3 UR41, -UR27, URZ, URZ ;  /* 0x0000003f1b297290 */ /* 0x000fe4000fffe13f */
[----:B------:R-:W-:-:S02]  /*11ae0*/  USHF.L.U32 UR35, UR35, UR42, URZ ;  /* 0x0000002a23237299 */ /* 0x000fc4000800063f */
[----:B------:R-:W-:Y:S02]  /*11af0*/  USHF.R.U32.HI UR27, URZ, UR42, UR23 ;  /* 0x0000002a3f1b7299 */ /* 0x000fe40008011617 */
[----:B------:R-:W-:Y:S02]  /*11b00*/  UIADD3 UR29, UR28, -0x1, URZ ;  /* 0xffffffff1c1d7890 */ /* 0x000fe4000fffe03f */
[----:B------:R-:W-:Y:S02]  /*11b10*/  ULOP3.LUT UR38, URZ, UR38, URZ, 0x33, !UPT ;  /* 0x000000263f267292 */ /* 0x000fe4000f8e333f */
[----:B------:R-:W-:Y:S01]  /*11b20*/  UIMAD UR42, UR40, UR24, UR22 ;  /* 0x00000018282a72a4 */ /* 0x000fe2000f8e0216 */
[----:B------:R-:W-:Y:S01]  /*11b30*/  ULDC UR45, c[0x0][0x148] ;  /* 0x00005200002d7ab9 */ /* 0x000fe20000000800 */
[----:B------:R-:W-:Y:S01]  /*11b40*/  ULDC UR43, c[0x0][0x648] ;  /* 0x00019200002b7ab9 */ /* 0x000fe20000000800 */
[----:B------:R-:W-:Y:S01]  /*11b50*/  ULDC UR44, c[0x0][0x638] ;  /* 0x00018e00002c7ab9 */ /* 0x000fe20000000800 */
[----:B------:R-:W-:Y:S01]  /*11b60*/  UMOV UR26, UR36 ;  /* 0x00000024001a7c82 */ /* 0x000fe20008000000 */
[----:B------:R-:W-:Y:S07]  /*11b70*/  @!P0 BRA `(.L_x_279) ;  /* 0x0000000000288947 */ /* 0x000fee0003800000 */
        /* <DEDUP_REMOVED lines=10> */
.L_x_279:
[----:B------:R-:W-:Y:S01]  /*11c20*/  USHF.R.U64 UR20, UR26, UR43, UR27 ;  /* 0x0000002b1a147299 */ /* 0x000fe2000800121b */
[----:B------:R-:W-:Y:S01]  /*11c30*/  IMAD.U32 R4, RZ, RZ, UR4 ;  /* 0x00000004ff047e24 */ /* 0x000fe2000f8e00ff */
[----:B------:R-:W-:Y:S01]  /*11c40*/  ULOP3.LUT UR38, UR37, UR38, URZ, 0xc0, !UPT ;  /* 0x0000002625267292 */ /* 0x000fe2000f8ec03f */
[----:B------:R-:W-:Y:S01]  /*11c50*/  IMAD.MOV.U32 R0, RZ, RZ, 0x1 ;  /* 0x00000001ff007424 */ /* 0x000fe200078e00ff */
[----:B------:R-:W-:Y:S02]  /*11c60*/  UIADD3 UR21, -UR20, URZ, URZ ;  /* 0x0000003f14157290 */ /* 0x000fe4000fffe13f */
[----:B------:R-:W-:Y:S01]  /*11c70*/  @UP2 UIMAD UR42, UR45, UR41, UR39 ;  /* 0x000000292d2a22a4 */ /* 0x000fe2000f8e0227 */
        /* <DEDUP_REMOVED lines=13> */
.L_x_277:
[----:B------:R-:W-:Y:S01]  /*11d50*/  LOP3.LUT P0, RZ, R0, 0xff, RZ, 0xc0, !PT ;  /* 0x000000ff00ff7812 */ /* 0x000fe2000780c0ff */
[----:B------:R-:W-:-:S12]  /*11d60*/  ULOP3.LUT UR12, UR12, 0x1, URZ, 0x3c, !UPT ;  /* 0x000000010c0c7892 */ /* 0x000fd8000f8e3c3f */
[----:B------:R-:W-:Y:S05]  /*11d70*/  @P0 BRA `(.L_x_280) ;  /* 0xfffffef8000c0947 */ /* 0x000fea000383ffff */
[----:B------:R-:W-:Y:S05]  /*11d80*/  EXIT ;  /* 0x000000000000794d */ /* 0x000fea0003800000 */
.L_x_12:
[----:B------:R-:W-:-:S08]  /*11d90*/  ISETP.NE.AND P0, PT, RZ, UR10, PT ;  /* 0x0000000aff007c0c */ /* 0x000fd0000bf05270 */
[----:B01----:R-:W0:-:S00]  /*11da0*/  USETMAXREG.DEALLOC.CTAPOOL 0x28 ;  /* 0x00000028000079c8 */ /* 0x003e0000080e0500 */
[----:B------:R-:W-:Y:S05]  /*11db0*/  @P0 EXIT ;  /* 0x000000000000094d */ /* 0x000fea0003800000 */
[----:B0-----:R-:W-:Y:S01]  /*11dc0*/  LOP3.LUT P0, RZ, R3, 0xff, RZ, 0xc0, !PT ;  /* 0x000000ff03ff7812 */ /* 0x001fe2000780c0ff */
[----:B------:R-:W-:Y:S02]  /*11dd0*/  IMAD.MOV.U32 R8, RZ, RZ, 0x1 ;  /* 0x00000001ff087424 */ /* 0x000fe400078e00ff */
[----:B------:R-:W-:-:S10]  /*11de0*/  IMAD.MOV.U32 R9, RZ, RZ, RZ ;  /* 0x000000ffff097224 */ /* 0x000fd400078e00ff */
[----:B------:R-:W-:Y:S05]  /*11df0*/  @!P0 BRA `(.L_x_281) ;  /* 0x0000000c00808947 */ /* 0x000fea0003800000 */
[----:B------:R-:W-:Y:S01]  /*11e00*/  LOP3.LUT P0, RZ, R2, 0x1f, RZ, 0xc0, !PT ;  /* 0x0000001f02ff7812 */ /* 0x000fe2000780c0ff */
[----:B------:R-:W-:Y:S01]  /*11e10*/  ULDC UR13, c[0x0][0x658] ;  /* 0x00019600000d7ab9 */ /* 0x000fe20000000800 */
[----:B------:R-:W-:Y:S01]  /*11e20*/  UMOV UR8, 0xffffffff ;  /* 0xffffffff00087882 */ /* 0x000fe20000000000 */
[----:B------:R-:W-:Y:S01]  /*11e30*/  BSSY B0, `(.L_x_281) ;  /* 0x00000dc000007945 */ /* 0x000fe20003800000 */
[----:B------:R-:W-:Y:S01]  /*11e40*/  USHF.L.U32 UR8, UR8, UR13, URZ ;  /* 0x0000000d08087299 */ /* 0x000fe2000800063f */
[C---:B------:R-:W-:Y:S01]  /*11e50*/  ISETP.NE.AND P3, PT, R0.reuse, RZ, PT ;  /* 0x000000ff0000720c */ /* 0x040fe20003f65270 */
[----:B------:R-:W-:Y:S01]  /*11e60*/  IMAD.MOV.U32 R8, RZ, RZ, 0x1 ;  /* 0x00000001ff087424 */ /* 0x000fe200078e00ff */
[----:B------:R-:W-:Y:S01]  /*11e70*/  ISETP.NE.OR P0, PT, R0, RZ, !P0 ;  /* 0x000000ff0000720c */ /* 0x000fe20004705670 */
[----:B------:R-:W-:Y:S01]  /*11e80*/  IMAD.MOV.U32 R0, RZ, RZ, 0x1 ;  /* 0x00000001ff007424 */ /* 0x000fe200078e00ff */
[----:B------:R-:W-:Y:S01]  /*11e90*/  ULDC UR4, c[0x0][0x600] ;  /* 0x0001800000047ab9 */ /* 0x000fe20000000800 */
[----:B------:R-:W-:Y:S01]  /*11ea0*/  IMAD.MOV.U32 R9, RZ, RZ, RZ ;  /* 0x000000ffff097224 */ /* 0x000fe200078e00ff */
[----:B------:R-:W-:Y:S01]  /*11eb0*/  UMOV UR9, 0x1 ;  /* 0x0000000100097882 */ /* 0x000fe20000000000 */
[----:B------:R-:W-:-:S02]  /*11ec0*/  UIADD3 UR15, UR7, 0x1, URZ ;  /* 0x00000001070f7890 */ /* 0x000fc4000fffe03f */
[----:B------:R-:W-:Y:S02]  /*11ed0*/  ULOP3.LUT UR21, UR5, 0x2, URZ, 0xfc, !UPT ;  /* 0x0000000205157892 */ /* 0x000fe4000f8efc3f */
[----:B------:R-:W-:Y:S02]  /*11ee0*/  UIADD3 UR4, UR4, -0x1, URZ ;  /* 0xffffffff04047890 */ /* 0x000fe4000fffe03f */
[----:B------:R-:W-:Y:S02]  /*11ef0*/  USHF.L.U32 UR13, UR9, UR13, URZ ;  /* 0x0000000d090d7299 */ /* 0x000fe4000800063f */
[----:B------:R-:W-:Y:S01]  /*11f00*/  ULOP3.LUT UR14, URZ, UR8, URZ, 0x33, !UPT ;  /* 0x000000083f0e7292 */ /* 0x000fe2000f8e333f */
[----:B------:R-:W-:-:S11]  /*11f10*/  ULDC.64 UR40, c[0x0][0x198] ;  /* 0x0000660000287ab9 */ /* 0x000fd60000000a00 */
.L_x_293:
[----:B------:R-:W-:-:S03]  /*11f20*/  UMOV UR8, 0xffffffff ;  /* 0xffffffff00087882 */ /* 0x000fc60000000000 */
[----:B01----:R-:W-:Y:S05]  /*11f30*/  BRA.DIV UR8, `(.L_x_282) ;  /* 0x0000001208147947 */ /* 0x003fea000b800000 */
[----:B------:R-:W-:-:S13]  /*11f40*/  ELECT P1, URZ, PT ;  /* 0x00000000003f782f */ /* 0x000fda0003820000 */
.L_x_304:
[----:B------:R-:W0:Y:S01]  /*11f50*/  LDC R2, c[0x0][0x28c] ;  /* 0x0000a300ff027b82 */ /* 0x000e220000000800 */
[----:B------:R-:W-:Y:S01]  /*11f60*/  BSSY B1, `(.L_x_283) ;  /* 0x0000047000017945 */ /* 0x000fe20003800000 */
[----:B0-----:R-:W-:-:S13]  /*11f70*/  ISETP.LT.OR P1, PT, R2, 0x1, !P1 ;  /* 0x000000010200780c */ /* 0x001fda0004f21670 */
[----:B------:R-:W-:Y:S05]  /*11f80*/  @P1 BRA `(.L_x_284) ;  /* 0x0000000400101947 */ /* 0x000fea0003800000 */
[----:B------:R-:W2:Y:S04]  /*11f90*/  LDL.LU R4, [R1+0x3c] ;  /* 0x00003c0001047983 */ /* 0x000ea80000300800 */
[----:B------:R-:W3:Y:S01]  /*11fa0*/  LDL.LU R3, [R1+0x40] ;  /* 0x0000400001037983 */ /* 0x000ee20000300800 */
[----:B------:R-:W-:Y:S02]  /*11fb0*/  IMAD.MOV.U32 R12, RZ, RZ, RZ ;  /* 0x000000ffff0c7224 */ /* 0x000fe400078e00ff */
[----:B------:R-:W-:Y:S02]  /*11fc0*/  IMAD.U32 R13, RZ, RZ, UR15 ;  /* 0x0000000fff0d7e24 */ /* 0x000fe4000f8e00ff */
[----:B------:R-:W-:Y:S02]  /*11fd0*/  IMAD.MOV.U32 R2, RZ, RZ, R8 ;  /* 0x000000ffff027224 */ /* 0x000fe400078e0008 */
[----:B--2---:R-:W-:-:S02]  /*11fe0*/  IMAD.SHL.U32 R6, R4, 0x40, RZ ;  /* 0x0000004004067824 */ /* 0x004fc400078e00ff */
[----:B---3--:R-:W-:Y:S02]  /*11ff0*/  IMAD R7, R3, 0xf0, RZ ;  /* 0x000000f003077824 */ /* 0x008fe400078e02ff */
[----:B------:R-:W-:-:S07]  /*12000*/  IMAD.MOV.U32 R3, RZ, RZ, R9 ;  /* 0x000000ffff037224 */ /* 0x000fce00078e0009 */
.L_x_288:
[----:B------:R-:W0:Y:S01]  /*12010*/  S2R R5, SR_CgaCtaId ;  /* 0x0000000000057919 */ /* 0x000e220000008800 */
[----:B------:R-:W-:-:S04]  /*12020*/  MOV R4, 0x400 ;  /* 0x0000040000047802 */ /* 0x000fc80000000f00 */
[----:B0-----:R-:W-:Y:S02]  /*12030*/  LEA R10, R5, R4, 0x18 ;  /* 0x00000004050a7211 */ /* 0x001fe400078ec0ff */
[----:B------:R-:W-:Y:S01]  /*12040*/  SHF.L.U32 R4, R2, 0x1f, RZ ;  /* 0x0000001f02047819 */ /* 0x000fe200000006ff */
[----:B------:R-:W0:Y:S02]  /*12050*/  @!P3 LDC R5, c[0x0][0x500] ;  /* 0x00014000ff05bb82 */ /* 0x000e240000000800 */
[----:B------:R-:W-:-:S04]  /*12060*/  IMAD R11, R3, 0x8, R10 ;  /* 0x00000008030b7824 */ /* 0x000fc800078e020a */
[----:B------:R-:W1:Y:S02]  /*12070*/  SYNCS.PHASECHK.TRANS64.TRYWAIT P1, [R11+URZ+0x10], R4 ;  /* 0x000010040b0075a7 */ /* 0x000e64000802017f */
[----:B-1----:R-:W-:Y:S05]  /*12080*/  @!P1 BRA `(.L_x_285) ;  /* 0x0000000c00e09947 */ /* 0x002fea0003800000 */
.L_x_305:
[----:B------:R-:W-:Y:S01]  /*12090*/  UPRMT UR8, UR21, 0x9910, URZ ;  /* 0x0000991015087896 */ /* 0x000fe2000800003f */
[----:B0-----:R0:W-:Y:S03]  /*120a0*/  @!P3 SYNCS.ARRIVE.TRANS64 RZ, [R11+URZ], R5 ;  /* 0x000000050bffb9a7 */ /* 0x0011e6000800003f */
[----:B------:R-:W-:-:S06]  /*120b0*/  UISETP.NE.AND UP0, UPT, UR8, 0x2, UPT ;  /* 0x000000020800788c */ /* 0x000fcc000bf05270 */
[----:B------:R-:W-:-:S13]  /*120c0*/  PLOP3.LUT P1, PT, PT, PT, UP0, 0x80, 0x0 ;  /* 0x000000000000781c */ /* 0x000fda0003f2f008 */
[----:B0-----:R-:W-:Y:S05]  /*120d0*/  @P1 BRA `(.L_x_286) ;  /* 0x0000000000041947 */ /* 0x001fea0003800000 */
[----:B------:R-:W-:Y:S01]  /*120e0*/  BPT.TRAP 0x1 ;  /* 0x000000040000795c */ /* 0x000fe20000300000 */
.L_x_286:
[----:B------:R-:W-:Y:S05]  /*120f0*/  @P0 BRA `(.L_x_287) ;  /* 0x0000000000040947 */ /* 0x000fea0003800000 */
[----:B------:R-:W-:Y:S01]  /*12100*/  BPT.TRAP 0x1 ;  /* 0x000000040000795c */ /* 0x000fe20000300000 */
.L_x_287:
[----:B------:R-:W2:Y:S01]  /*12110*/  LDL R5, [R1+0x30] ;  /* 0x0000300001057983 */ /* 0x000ea20000100800 */
[C-C-:B-1----:R-:W-:Y:S01]  /*12120*/  IMAD R4, R3.reuse, 0x4000, R10.reuse ;  /* 0x0000400003047824 */ /* 0x142fe200078e020a */
[----:B------:R-:W-:Y:S01]  /*12130*/  R2UR UR34, R12 ;  /* 0x000000000c2272ca */ /* 0x000fe200000e0000 */
[----:B------:R-:W-:Y:S01]  /*12140*/  IMAD R10, R3, 0xf000, R10 ;  /* 0x0000f000030a7824 */ /* 0x000fe200078e020a */
[----:B------:R-:W-:Y:S01]  /*12150*/  R2UR UR33, R11 ;  /* 0x000000000b2172ca */ /* 0x000fe200000e0000 */
[----:B------:R-:W-:Y:S01]  /*12160*/  VIADD R13, R13, 0xffffffff ;  /* 0xffffffff0d0d7836 */ /* 0x000fe20000000000 */
[----:B------:R-:W-:Y:S01]  /*12170*/  R2UR UR24, R4 ;  /* 0x00000000041872ca */ /* 0x000fe200000e0000 */
[----:B------:R-:W-:Y:S01]  /*12180*/  UIADD3 UR22, UP0, UR40, 0xf0, URZ ;  /* 0x000000f028167890 */ /* 0x000fe2000ff1e03f */
[----:B------:R-:W-:Y:S01]  /*12190*/  R2UR UR8, R10 ;  /* 0x000000000a0872ca */ /* 0x000fe200000e0000 */
[----:B------:R-:W-:Y:S01]  /*121a0*/  UIADD3 UR42, UP1, UR40, 0x1f0, URZ ;  /* 0x000001f0282a7890 */ /* 0x000fe2000ff3e03f */
[----:B------:R-:W-:Y:S01]  /*121b0*/  R2UR UR35, R6 ;  /* 0x00000000062372ca */ /* 0x000fe200000e0000 */
[----:B------:R-:W-:Y:S01]  /*121c0*/  UIADD3.X UR23, URZ, UR41, URZ, UP0, !UPT ;  /* 0x000000293f177290 */ /* 0x000fe200087fe43f */
[----:B------:R-:W-:Y:S01]  /*121d0*/  R2UR UR19, R7 ;  /* 0x00000000071372ca */ /* 0x000fe200000e0000 */
[----:B------:R-:W-:Y:S01]  /*121e0*/  UIADD3.X UR43, URZ, UR41, URZ, UP1, !UPT ;  /* 0x000000293f2b7290 */ /* 0x000fe20008ffe43f */
[----:B------:R-:W-:Y:S01]  /*121f0*/  ISETP.GT.AND P2, PT, R13, 0x1, PT ;  /* 0x000000010d00780c */ /* 0x000fe20003f44270 */
[----:B------:R-:W-:Y:S01]  /*12200*/  UIADD3 UR26, UR34, 0x80, URZ ;  /* 0x00000080221a7890 */ /* 0x000fe2000fffe03f */
[----:B------:R-:W-:Y:S01]  /*12210*/  VIADD R3, R3, 0x1 ;  /* 0x0000000103037836 */ /* 0x000fe20000000000 */
[----:B------:R-:W-:Y:S01]  /*12220*/  UMOV UR38, 0x0 ;  /* 0x0000000000267882 */ /* 0x000fe20000000000 */
[----:B------:R-:W-:Y:S01]  /*12230*/  UMOV UR39, 0x10000000 ;  /* 0x1000000000277882 */ /* 0x000fe20000000000 */
[----:B------:R-:W-:Y:S01]  /*12240*/  UIADD3 UR32, UR24, 0x100, URZ ;  /* 0x0000010018207890 */ /* 0x000fe2000fffe03f */
[----:B------:R-:W-:Y:S01]  /*12250*/  VIADD R12, R12, 0x100 ;  /* 0x000001000c0c7836 */ /* 0x000fe20000000000 */
[----:B------:R-:W-:Y:S01]  /*12260*/  UIADD3 UR24, UR24, 0x2100, URZ ;  /* 0x0000210018187890 */ /* 0x000fe2000fffe03f */
[----:B------:R-:W-:Y:S01]  /*12270*/  ISETP.NE.AND P1, PT, R3, 0x2, PT ;  /* 0x000000020300780c */ /* 0x000fe20003f25270 */
[----:B------:R-:W-:-:S02]  /*12280*/  UIADD3 UR16, UR8, 0x8100, URZ ;  /* 0x0000810008107890 */ /* 0x000fc4000fffe03f */
[----:B------:R-:W-:Y:S01]  /*12290*/  UIADD3 UR8, UR8, 0xf900, URZ ;  /* 0x0000f90008087890 */ /* 0x000fe2000fffe03f */
[----:B------:R-:W-:Y:S01]  /*122a0*/  SEL R3, R3, RZ, P1 ;  /* 0x000000ff03037207 */ /* 0x000fe20000800000 */
[----:B------:R-:W-:Y:S01]  /*122b0*/  UMOV UR25, UR33 ;  /* 0x0000002100197c82 */ /* 0x000fe20008000000 */
[----:B------:R-:W-:Y:S01]  /*122c0*/  UMOV UR27, UR35 ;  /* 0x00000023001b7c82 */ /* 0x000fe20008000000 */
[----:B------:R-:W-:Y:S01]  /*122d0*/  UMOV UR17, UR33 ;  /* 0x0000002100117c82 */ /* 0x000fe20008000000 */
[----:B------:R-:W-:Y:S01]  /*122e0*/  UMOV UR18, UR34 ;  /* 0x0000002200127c82 */ /* 0x000fe20008000000 */
[----:B------:R-:W-:Y:S01]  /*122f0*/  UMOV UR9, UR33 ;  /* 0x0000002100097c82 */ /* 0x000fe20008000000 */
[----:B------:R-:W-:Y:S01]  /*12300*/  UMOV UR11, UR19 ;  /* 0x00000013000b7c82 */ /* 0x000fe20008000000 */
[----:B------:R-:W-:Y:S01]  /*12310*/  UMOV UR10, UR26 ;  /* 0x0000001a000a7c82 */ /* 0x000fe20008000000 */
[----:B--2---:R-:W-:Y:S02]  /*12320*/  R2UR UR36, R5 ;  /* 0x00000000052472ca */ /* 0x004fe400000e0000 */
[----:B------:R-:W-:-:S04]  /*12330*/  SEL R5, RZ, 0x1, P1 ;  /* 0x00000001ff057807 */ /* 0x000fc80000800000 */
[----:B------:R-:W-:-:S07]  /*12340*/  LOP3.LUT R2, R2, R5, RZ, 0x3c, !PT ;  /* 0x0000000502027212 */ /* 0x000fce00078e3cff */
[----:B------:R-:W-:Y:S01]  /*12350*/  UMOV UR28, UR36 ;  /* 0x00000024001c7c82 */ /* 0x000fe20008000000 */
[----:B------:R-:W-:Y:S01]  /*12360*/  UMOV UR20, UR36 ;  /* 0x0000002400147c82 */ /* 0x000fe20008000000 */
[----:B------:R0:W-:Y:S01]  /*12370*/  UTMALDG.3D [UR32], [UR22], desc[UR38] ;  /* 0x00002620160075b4 */ /* 0x0001e20008011000 */
[----:B------:R-:W-:Y:S01]  /*12380*/  UMOV UR12, UR36 ;  /* 0x00000024000c7c82 */ /* 0x000fe20008000000 */
[----:B------:R0:W-:Y:S01]  /*12390*/  UTMALDG.3D [UR24], [UR22], desc[UR38] ;  /* 0x00002618160075b4 */ /* 0x0001e20008011000 */
[----:B------:R0:W-:Y:S01]  /*123a0*/  UTMALDG.3D [UR16], [UR42], desc[UR38] ;  /* 0x000026102a0075b4 */ /* 0x0001e20008011000 */
[----:B------:R0:W-:Y:S02]  /*123b0*/  UTMALDG.3D [UR8], [UR42], desc[UR38] ;  /* 0x000026082a0075b4 */ /* 0x0001e40008011000 */
[----:B0-----:R-:W-:Y:S05]  /*123c0*/  @P2 BRA `(.L_x_288) ;  /* 0xfffffffc00102947 */ /* 0x001fea000383ffff */
.L_x_284:
[----:B------:R-:W-:Y:S05]  /*123d0*/  BSYNC B1 ;  /* 0x0000000000017941 */ /* 0x000fea0003800000 */
.L_x_283:
[----:B------:R-:W2:Y:S01]  /*123e0*/  LDL.LU R15, [R1+0x34] ;  /* 0x00003400010f7983 */ /* 0x000ea20000300800 */
[----:B------:R-:W-:Y:S01]  /*123f0*/  LOP3.LUT P4, RZ, R0, 0xff, RZ, 0xc0, !PT ;  /* 0x000000ff00ff7812 */ /* 0x000fe2000788c0ff */
[----:B------:R-:W-:Y:S01]  /*12400*/  VIADD R9, R9, UR7 ;  /* 0x0000000709097c36 */ /* 0x000fe20008000000 */
[----:B------:R-:W-:Y:S01]  /*12410*/  ULDC.64 UR8, c[0x0][0x650] ;  /* 0x0001940000087ab9 */ /* 0x000fe20000000a00 */
[----:B------:R-:W3:Y:S01]  /*12420*/  LDL.LU R14, [R1+0x38] ;  /* 0x00003800010e7983 */ /* 0x000ee20000300800 */
[----:B------:R-:W-:Y:S01]  /*12430*/  IMAD.MOV.U32 R5, RZ, RZ, -0x1 ;  /* 0xffffffffff057424 */ /* 0x000fe200078e00ff */
[----:B------:R-:W-:Y:S01]  /*12440*/  BSSY B1, `(.L_x_289) ;  /* 0x0000078000017945 */ /* 0x000fe20003800000 */
[----:B------:R-:W-:Y:S01]  /*12450*/  SHF.R.U32.HI R0, RZ, 0x1, R9 ;  /* 0x00000001ff007819 */ /* 0x000fe20000011609 */
[----:B------:R-:W-:Y:S01]  /*12460*/  IMAD.MOV.U32 R4, RZ, RZ, -0x1 ;  /* 0xffffffffff047424 */ /* 0x000fe200078e00ff */
[----:B------:R-:W-:Y:S02]  /*12470*/  ISETP.GT.U32.AND P1, PT, R9, 0x1, PT ;  /* 0x000000010900780c */ /* 0x000fe40003f24070 */
[----:B------:R-:W-:-:S02]  /*12480*/  LOP3.LUT R0, R0, 0x1, RZ, 0xc0, !PT ;  /* 0x0000000100007812 */ /* 0x000fc400078ec0ff */
[----:B------:R-:W-:Y:S01]  /*12490*/  LOP3.LUT R9, R9, 0x1, RZ, 0xc0, !PT ;  /* 0x0000000109097812 */ /* 0x000fe200078ec0ff */
[----:B------:R-:W0:Y:S01]  /*124a0*/  @P4 S2R R3, SR_CgaCtaId ;  /* 0x0000000000034919 */ /* 0x000e220000008800 */
[----:B------:R-:W-:Y:S02]  /*124b0*/  @P4 MOV R2, 0x400 ;  /* 0x0000040000024802 */ /* 0x000fe40000000f00 */
[----:B------:R-:W-:Y:S02]  /*124c0*/  ISETP.NE.U32.AND P2, PT, R0, 0x1, PT ;  /* 0x000000010000780c */ /* 0x000fe40003f45070 */
[----:B0-----:R-:W-:Y:S01]  /*124d0*/  @P4 LEA R2, R3, R2, 0x18 ;  /* 0x0000000203024211 */ /* 0x001fe200078ec0ff */
[----:B------:R-:W-:-:S03]  /*124e0*/  IMAD.U32 R3, RZ, RZ, UR7 ;  /* 0x00000007ff037e24 */ /* 0x000fc6000f8e00ff */
[----:B------:R0:W-:Y:S02]  /*124f0*/  @P4 SYNCS.ARRIVE.TRANS64.A1T0 RZ, [R2+URZ+0x58], RZ ;  /* 0x000058ff02ff49a7 */ /* 0x0001e4000810003f */
[C---:B------:R-:W-:Y:S02]  /*12500*/  ISETP.LT.U32.AND P1, PT, R3.reuse, 0x2, P1 ;  /* 0x000000020300780c */ /* 0x040fe40000f21070 */
[----:B------:R-:W-:Y:S02]  /*12510*/  ISETP.GT.U32.AND P2, PT, R3, 0x1, !P2 ;  /* 0x000000010300780c */ /* 0x000fe40005744070 */
[----:B------:R-:W-:Y:S02]  /*12520*/  SEL R3, RZ, 0x1, !P1 ;  /* 0x00000001ff037807 */ /* 0x000fe40004800000 */
[----:B------:R-:W-:Y:S02]  /*12530*/  SEL R0, RZ, 0x1, !P2 ;  /* 0x00000001ff007807 */ /* 0x000fe40005000000 */
[----:B0-----:R-:W-:-:S02]  /*12540*/  PRMT R2, RZ, 0x7610, R2 ;  /* 0x00007610ff027816 */ /* 0x001fc40000000002 */
[----:B------:R-:W-:Y:S01]  /*12550*/  LOP3.LUT R8, R0, R8, R3, 0x96, !PT ;  /* 0x0000000800087212 */ /* 0x000fe200078e9603 */
[----:B------:R-:W-:Y:S01]  /*12560*/  IMAD.MOV.U32 R3, RZ, RZ, -0x1 ;  /* 0xffffffffff037424 */ /* 0x000fe200078e00ff */
[----:B------:R-:W-:Y:S02]  /*12570*/  PRMT R0, RZ, 0x7610, R0 ;  /* 0x00007610ff007816 */ /* 0x000fe40000000000 */
[----:B---3--:R-:W-:-:S04]  /*12580*/  IADD3 R14, P4, R14, UR30, RZ ;  /* 0x0000001e0e0e7c10 */ /* 0x008fc8000ff9e0ff */
[----:B--2---:R-:W-:Y:S01]  /*12590*/  IADD3.X R15, R15, UR6, RZ, P4, !PT ;  /* 0x000000060f0f7c10 */ /* 0x004fe2000a7fe4ff */
[----:B------:R0:W-:Y:S01]  /*125a0*/  STL [R1+0x38], R14 ;  /* 0x0000380e01007387 */ /* 0x0001e20000100800 */
[----:B------:R-:W-:-:S03]  /*125b0*/  ISETP.GE.U32.AND P4, PT, R14, UR8, PT ;  /* 0x000000080e007c0c */ /* 0x000fc6000bf86070 */
[----:B------:R0:W-:Y:S01]  /*125c0*/  STL [R1+0x34], R15 ;  /* 0x0000340f01007387 */ /* 0x0001e20000100800 */
[----:B------:R-:W-:-:S03]  /*125d0*/  ISETP.GE.U32.AND.EX P1, PT, R15, UR9, PT, P4 ;  /* 0x000000090f007c0c */ /* 0x000fc6000bf26140 */
[----:B------:R0:W-:Y:S04]  /*125e0*/  STL [R1+0x3c], R5 ;  /* 0x00003c0501007387 */ /* 0x0001e80000100800 */
[----:B------:R0:W-:Y:S04]  /*125f0*/  STL [R1+0x40], R4 ;  /* 0x0000400401007387 */ /* 0x0001e80000100800 */
[----:B------:R0:W-:Y:S02]  /*12600*/  STL [R1+0x30], R3 ;  /* 0x0000300301007387 */ /* 0x0001e40000100800 */
[----:B------:R-:W-:Y:S05]  /*12610*/  @P1 BRA `(.L_x_290) ;  /* 0x0000000400681947 */ /* 0x000fea0003800000 */
[----:B------:R-:W0:Y:S01]  /*12620*/  S2UR UR8, SR_CTAID.X ;  /* 0x00000000000879c3 */ /* 0x000e220000002500 */
[----:B------:R-:W-:Y:S01]  /*12630*/  ULDC.64 UR10, c[0x0][0x628] ;  /* 0x00018a00000a7ab9 */ /* 0x000fe20000000a00 */
[----:B------:R-:W-:Y:S01]  /*12640*/  ULDC UR9, c[0x0][0x150] ;  /* 0x0000540000097ab9 */ /* 0x000fe20000000800 */
[----:B------:R-:W-:Y:S01]  /*12650*/  ISETP.NE.U32.AND P1, PT, RZ, UR10, PT ;  /* 0x0000000aff007c0c */ /* 0x000fe2000bf25070 */
[----:B------:R-:W-:Y:S01]  /*12660*/  ULDC UR12, c[0x0][0x630] ;  /* 0x00018c00000c7ab9 */ /* 0x000fe20000000800 */
[----:B------:R-:W-:Y:S01]  /*12670*/  ULDC UR17, c[0x0][0x154] ;  /* 0x0000550000117ab9 */ /* 0x000fe20000000800 */
[----:B------:R-:W-:Y:S01]  /*12680*/  IMAD.MOV.U32 R2, RZ, RZ, R14 ;  /* 0x000000ffff027224 */ /* 0x000fe200078e000e */
[----:B------:R-:W-:Y:S01]  /*12690*/  ISETP.NE.AND.EX P1, PT, RZ, UR11, PT, P1 ;  /* 0x0000000bff007c0c */ /* 0x000fe2000bf25310 */
[----:B------:R-:W1:Y:S01]  /*126a0*/  S2UR UR16, SR_CTAID.Y ;  /* 0x00000000001079c3 */ /* 0x000e620000002600 */
[----:B0-----:R-:W-:-:S05]  /*126b0*/  I2FP.F32.U32 R3, UR8 ;  /* 0x0000000800037c45 */ /* 0x001fca0008201000 */
[----:B------:R-:W-:Y:S01]  /*126c0*/  FMUL R12, R3, UR9 ;  /* 0x00000009030c7c20 */ /* 0x000fe20008400000 */
[----:B------:R-:W-:-:S05]  /*126d0*/  IMAD.MOV.U32 R3, RZ, RZ, R15 ;  /* 0x000000ffff037224 */ /* 0x000fca00078e000f */
[----:B------:R-:W-:Y:S05]  /*126e0*/  @!P1 BRA `(.L_x_291) ;  /* 0x0000000000289947 */ /* 0x000fea0003800000 */
[----:B------:R-:W-:Y:S02]  /*126f0*/  ULDC UR9, c[0x0][0x634] ;  /* 0x00018d0000097ab9 */ /* 0x000fe40000000800 */
[----:B------:R-:W-:-:S05]  /*12700*/  IADD3 R7, P1, R14, UR9, RZ ;  /* 0x000000090e077c10 */ /* 0x000fca000ff3e0ff */
[----:B------:R-:W-:-:S04]  /*12710*/  IMAD.X R11, RZ, RZ, R15, P1 ;  /* 0x000000ffff0b7224 */ /* 0x000fc800008e060f */
[----:B------:R-:W-:-:S04]  /*12720*/  IMAD.WIDE.U32 R4, R11, UR10, RZ ;  /* 0x0000000a0b047c25 */ /* 0x000fc8000f8e00ff */
[----:B------:R-:W-:-:S04]  /*12730*/  IMAD.WIDE.U32 R4, P1, R7, UR11, R4 ;  /* 0x0000000b07047c25 */ /* 0x000fc8000f820004 */
[----:B------:R-:W-:-:S04]  /*12740*/  IMAD.WIDE.U32 R6, R7, UR10, RZ ;  /* 0x0000000a07067c25 */ /* 0x000fc8000f8e00ff */
[----:B------:R-:W-:Y:S01]  /*12750*/  IMAD.X R3, RZ, RZ, RZ, P1 ;  /* 0x000000ffff037224 */ /* 0x000fe200008e06ff */
[----:B------:R-:W-:Y:S01]  /*12760*/  IADD3 RZ, P1, R7, R4, RZ ;  /* 0x0000000407ff7210 */ /* 0x000fe20007f3e0ff */
[----:B------:R-:W-:-:S04]  /*12770*/  IMAD.MOV.U32 R2, RZ, RZ, R5 ;  /* 0x000000ffff027224 */ /* 0x000fc800078e0005 */
[----:B------:R-:W-:-:S08]  /*12780*/  IMAD.WIDE.U32.X R2, R11, UR11, R2, P1 ;  /* 0x0000000b0b027c25 */ /* 0x000fd000088e0402 */
.L_x_291:
[--C-:B------:R-:W-:Y:S01]  /*12790*/  SHF.R.U64 R10, R2, UR12, R3.reuse ;  /* 0x0000000c020a7c19 */ /* 0x100fe20008001203 */
[----:B------:R-:W0:Y:S01]  /*127a0*/  F2I.U32.TRUNC.NTZ R12, R12 ;  /* 0x0000000c000c7305 */ /* 0x000e22000020f000 */
[----:B------:R-:W-:Y:S01]  /*127b0*/  SHF.R.U32.HI R2, RZ, UR12, R3 ;  /* 0x0000000cff027c19 */ /* 0x000fe20008011603 */
[----:B------:R-:W-:Y:S01]  /*127c0*/  ULDC.64 UR10, c[0x0][0x620] ;  /* 0x00018800000a7ab9 */ /* 0x000fe20000000a00 */
[----:B------:R-:W-:Y:S01]  /*127d0*/  IADD3 R5, P1, RZ, -R10, RZ ;  /* 0x8000000aff057210 */ /* 0x000fe20007f3e0ff */
[----:B------:R-:W-:Y:S01]  /*127e0*/  IMAD.MOV.U32 R3, RZ, RZ, R15 ;  /* 0x000000ffff037224 */ /* 0x000fe200078e000f */
[----:B-1----:R-:W-:Y:S01]  /*127f0*/  I2FP.F32.U32 R4, UR16 ;  /* 0x0000001000047c45 */ /* 0x002fe20008201000 */
[----:B------:R-:W-:Y:S01]  /*12800*/  ULDC.64 UR18, c[0x0][0x640] ;  /* 0x0001900000127ab9 */ /* 0x000fe20000000a00 */
[----:B------:R-:W-:Y:S01]  /*12810*/  ULDC UR12, c[0x0][0x658] ;  /* 0x00019600000c7ab9 */ /* 0x000fe20000000800 */
[----:B------:R-:W-:Y:S01]  /*12820*/  IMAD.X R2, RZ, RZ, ~R2, P1 ;  /* 0x000000ffff027224 */ /* 0x000fe200008e0e02 */
[----:B------:R-:W-:Y:S01]  /*12830*/  ISETP.NE.U32.AND P1, PT, RZ, UR18, PT ;  /* 0x00000012ff007c0c */ /* 0x000fe2000bf25070 */
[----:B------:R-:W-:Y:S01]  /*12840*/  FMUL R6, R4, UR17 ;  /* 0x0000001104067c20 */ /* 0x000fe20008400000 */
[----:B------:R-:W-:Y:S01]  /*12850*/  ULDC UR17, c[0x0][0x648] ;  /* 0x0001920000117ab9 */ /* 0x000fe20000000800 */
[----:B------:R-:W-:Y:S01]  /*12860*/  IMAD R4, R2, UR10, RZ ;  /* 0x0000000a02047c24 */ /* 0x000fe2000f8e02ff */
[----:B------:R-:W-:Y:S01]  /*12870*/  ISETP.NE.AND.EX P1, PT, RZ, UR19, PT, P1 ;  /* 0x00000013ff007c0c */ /* 0x000fe2000bf25310 */
[----:B------:R-:W-:Y:S01]  /*12880*/  IMAD.MOV.U32 R2, RZ, RZ, R14 ;  /* 0x000000ffff027224 */ /* 0x000fe200078e000e */
[----:B0-----:R-:W-:Y:S01]  /*12890*/  R2UR UR9, R12 ;  /* 0x000000000c0972ca */ /* 0x001fe200000e0000 */
[----:B------:R-:W0:Y:S01]  /*128a0*/  LDC R14, c[0x0][0x610] ;  /* 0x00018400ff0e7b82 */ /* 0x000e220000000800 */
[----:B------:R-:W1:Y:S01]  /*128b0*/  F2I.U32.TRUNC.NTZ R6, R6 ;  /* 0x0000000600067305 */ /* 0x000e62000020f000 */
[----:B------:R-:W-:Y:S01]  /*128c0*/  IMAD.WIDE.U32 R2, R5, UR10, R2 ;  /* 0x0000000a05027c25 */ /* 0x000fe2000f8e0002 */
[----:B------:R-:W-:-:S03]  /*128d0*/  ULDC UR10, c[0x0][0x618] ;  /* 0x00018600000a7ab9 */ /* 0x000fc60000000800 */
[----:B------:R-:W-:-:S04]  /*128e0*/  IMAD R5, R5, UR11, R4 ;  /* 0x0000000b05057c24 */ /* 0x000fc8000f8e0204 */
[----:B------:R-:W-:-:S05]  /*128f0*/  IMAD.IADD R3, R3, 0x1, R5 ;  /* 0x0000000103037824 */ /* 0x000fca00078e0205 */
[--C-:B------:R-:W-:Y:S02]  /*12900*/  SHF.R.U64 R12, R2, UR10, R3.reuse ;  /* 0x0000000a020c7c19 */ /* 0x100fe40008001203 */
[----:B------:R-:W-:Y:S01]  /*12910*/  SHF.R.U32.HI R3, RZ, UR10, R3 ;  /* 0x0000000aff037c19 */ /* 0x000fe20008011603 */
[----:B------:R-:W-:Y:S01]  /*12920*/  ULDC UR10, c[0x0][0x608] ;  /* 0x00018200000a7ab9 */ /* 0x000fe20000000800 */
[----:B-1----:R-:W-:Y:S02]  /*12930*/  R2UR UR11, R6 ;  /* 0x00000000060b72ca */ /* 0x002fe400000e0000 */
[--C-:B------:R-:W-:Y:S02]  /*12940*/  SHF.R.U64 R13, R12, UR10, R3.reuse ;  /* 0x0000000a0c0d7c19 */ /* 0x100fe40008001203 */
[----:B------:R-:W-:Y:S01]  /*12950*/  SHF.R.U32.HI R2, RZ, UR10, R3 ;  /* 0x0000000aff027c19 */ /* 0x000fe20008011603 */
[----:B------:R-:W-:-:S03]  /*12960*/  UIADD3 UR10, -UR9, URZ, URZ ;  /* 0x0000003f090a7290 */ /* 0x000fc6000fffe13f */
[--C-:B------:R-:W-:Y:S01]  /*12970*/  SHF.R.U64 R15, R13, UR12, R2.reuse ;  /* 0x0000000c0d0f7c19 */ /* 0x100fe20008001202 */
[----:B------:R-:W-:Y:S01]  /*12980*/  ULDC UR9, c[0x0][0x144] ;  /* 0x0000510000097ab9 */ /* 0x000fe20000000800 */
[----:B------:R-:W-:-:S03]  /*12990*/  SHF.R.U32.HI R3, RZ, UR12, R2 ;  /* 0x0000000cff037c19 */ /* 0x000fc60008011602 */
[----:B------:R-:W-:Y:S01]  /*129a0*/  IMAD.MOV.U32 R2, RZ, RZ, R15 ;  /* 0x000000ffff027224 */ /* 0x000fe200078e000f */
[----:B------:R-:W-:Y:S06]  /*129b0*/  @!P1 BRA `(.L_x_292) ;  /* 0x0000000000289947 */ /* 0x000fec0003800000 */
        /* <DEDUP_REMOVED lines=10> */
.L_x_292:
[----:B------:R-:W-:Y:S01]  /*12a60*/  UIADD3 UR11, -UR11, URZ, URZ ;  /* 0x0000003f0b0b7290 */ /* 0x000fe2000fffe13f */
[----:B------:R-:W-:Y:S01]  /*12a70*/  SHF.R.U64 R3, R2, UR17, R3 ;  /* 0x0000001102037c19 */ /* 0x000fe20008001203 */
[----:B------:R-:W-:Y:S01]  /*12a80*/  UIMAD UR8, UR9, UR10, UR8 ;  /* 0x0000000a090872a4 */ /* 0x000fe2000f8e0208 */
[----:B------:R-:W-:Y:S01]  /*12a90*/  LOP3.LUT R2, R13, UR14, RZ, 0xc0, !PT ;  /* 0x0000000e0d027c12 */ /* 0x000fe2000f8ec0ff */
[----:B------:R-:W-:Y:S01]  /*12aa0*/  IMAD.MOV.U32 R6, RZ, RZ, 0x1 ;  /* 0x00000001ff067424 */ /* 0x000fe200078e00ff */
[----:B------:R-:W-:Y:S01]  /*12ab0*/  ULDC UR9, c[0x0][0x148] ;  /* 0x0000520000097ab9 */ /* 0x000fe20000000800 */
[----:B------:R-:W-:Y:S01]  /*12ac0*/  IMAD.MOV R4, RZ, RZ, -R3 ;  /* 0x000000ffff047224 */ /* 0x000fe200078e0a03 */
[----:B------:R-:W-:Y:S01]  /*12ad0*/  @UP2 UIMAD UR8, UR9, UR11, UR16 ;  /* 0x0000000b090822a4 */ /* 0x000fe2000f8e0210 */
[----:B------:R-:W-:Y:S01]  /*12ae0*/  IMAD R3, R3, UR13, R2 ;  /* 0x0000000d03037c24 */ /* 0x000fe2000f8e0202 */
[----:B------:R-:W-:Y:S01]  /*12af0*/  LOP3.LUT R5, R12, UR4, RZ, 0xc0, !PT ;  /* 0x000000040c057c12 */ /* 0x000fe2000f8ec0ff */
[----:B------:R-:W-:Y:S01]  /*12b00*/  ULDC UR9, c[0x0][0x638] ;  /* 0x00018e0000097ab9 */ /* 0x000fe20000000800 */
[----:B------:R-:W-:Y:S01]  /*12b10*/  PLOP3.LUT P1, PT, PT, PT, UP2, 0x80, 0x0 ;  /* 0x000000000000781c */ /* 0x000fe20003f2f028 */
[----:B------:R-:W-:-:S02]  /*12b20*/  IMAD R2, R4, UR9, R15 ;  /* 0x0000000904027c24 */ /* 0x000fc4000f8e020f */
[----:B0-----:R-:W-:Y:S01]  /*12b30*/  IMAD R3, R3, R14, UR8 ;  /* 0x0000000803037e24 */ /* 0x001fe2000f8e020e */
[----:B------:R-:W-:Y:S02]  /*12b40*/  ULDC UR8, c[0x0][0x600] ;  /* 0x0001800000087ab9 */ /* 0x000fe40000000800 */
[----:B------:R-:W-:Y:S01]  /*12b50*/  IMAD R4, R2, UR8, R5 ;  /* 0x0000000802047c24 */ /* 0x000fe2000f8e0205 */
[----:B------:R-:W-:-:S04]  /*12b60*/  PRMT R2, R6, 0x7610, R2 ;  /* 0x0000761006027816 */ /* 0x000fc80000000002 */
[----:B------:R-:W-:Y:S02]  /*12b70*/  SEL R5, R4, R3, !P1 ;  /* 0x0000000304057207 */ /* 0x000fe40004800000 */
[----:B------:R-:W-:-:S03]  /*12b80*/  SEL R3, R3, R4, !P1 ;  /* 0x0000000403037207 */ /* 0x000fc60004800000 */
[----:B------:R1:W-:Y:S04]  /*12b90*/  STL [R1+0x40], R5 ;  /* 0x0000400501007387 */ /* 0x0003e80000100800 */
[----:B------:R1:W-:Y:S04]  /*12ba0*/  STL [R1+0x30], R10 ;  /* 0x0000300a01007387 */ /* 0x0003e80000100800 */
[----:B------:R1:W-:Y:S02]  /*12bb0*/  STL [R1+0x3c], R3 ;  /* 0x00003c0301007387 */ /* 0x0003e40000100800 */
.L_x_290:
[----:B------:R-:W-:Y:S05]  /*12bc0*/  BSYNC B1 ;  /* 0x0000000000017941 */ /* 0x000fea0003800000 */
.L_x_289:
[----:B------:R-:W-:-:S13]  /*12bd0*/  LOP3.LUT P1, RZ, R2, 0xff, RZ, 0xc0, !PT ;  /* 0x000000ff02ff7812 */ /* 0x000fda000782c0ff */
[----:B------:R-:W-:Y:S05]  /*12be0*/  @P1 BRA `(.L_x_293) ;  /* 0xfffffff000cc1947 */ /* 0x000fea000383ffff */
[----:B------:R-:W-:Y:S05]  /*12bf0*/  BSYNC B0 ;  /* 0x0000000000007941 */ /* 0x000fea0003800000 */
.L_x_281:
[----:B------:R-:W-:-:S03]  /*12c00*/  UMOV UR8, 0xffffffff ;  /* 0xffffffff00087882 */ /* 0x000fc60000000000 */
[----:B------:R-:W-:Y:S05]  /*12c10*/  BRA.DIV UR8, `(.L_x_294) ;  /* 0x0000000608107947 */ /* 0x000fea000b800000 */
[----:B------:R-:W-:-:S13]  /*12c20*/  ELECT P0, URZ, PT ;  /* 0x00000000003f782f */ /* 0x000fda0003800000 */
.L_x_308:
[----:B------:R-:W-:Y:S04]  /*12c30*/  BSSY B0, `(.L_x_295) ;  /* 0x000001a000007945 */ /* 0x000fe80003800000 */
[----:B------:R-:W-:Y:S05]  /*12c40*/  @!P0 BRA `(.L_x_296) ;  /* 0x0000000000608947 */ /* 0x000fea0003800000 */
[----:B------:R-:W-:-:S04]  /*12c50*/  ULOP3.LUT UR8, UR5, 0x2, URZ, 0xfc, !UPT ;  /* 0x0000000205087892 */ /* 0x000fc8000f8efc3f */
[----:B------:R-:W-:-:S06]  /*12c60*/  UISETP.NE.AND UP0, UPT, UR8, 0x3, UPT ;  /* 0x000000030800788c */ /* 0x000fcc000bf05270 */
[----:B------:R-:W-:-:S13]  /*12c70*/  PLOP3.LUT P0, PT, PT, PT, UP0, 0x80, 0x0 ;  /* 0x000000000000781c */ /* 0x000fda0003f0f008 */
[----:B------:R-:W-:Y:S05]  /*12c80*/  @!P0 BRA `(.L_x_297) ;  /* 0x0000000000048947 */ /* 0x000fea0003800000 */
[----:B------:R-:W-:Y:S01]  /*12c90*/  BPT.TRAP 0x1 ;  /* 0x000000040000795c */ /* 0x000fe20000300000 */
.L_x_297:
[----:B01----:R-:W0:Y:S01]  /*12ca0*/  S2R R3, SR_CgaCtaId ;  /* 0x0000000000037919 */ /* 0x003e220000008800 */
[----:B------:R-:W-:Y:S02]  /*12cb0*/  MOV R0, 0x400 ;  /* 0x0000040000007802 */ /* 0x000fe40000000f00 */
[----:B------:R-:W-:Y:S02]  /*12cc0*/  SHF.L.U32 R2, R8, 0x1f, RZ ;  /* 0x0000001f08027819 */ /* 0x000fe400000006ff */
[----:B0-----:R-:W-:-:S05]  /*12cd0*/  LEA R0, R3, R0, 0x18 ;  /* 0x0000000003007211 */ /* 0x001fca00078ec0ff */
[----:B------:R-:W-:-:S04]  /*12ce0*/  VIADD R0, R0, 0x10 ;  /* 0x0000001000007836 */ /* 0x000fc80000000000 */
[C---:B------:R-:W-:Y:S02]  /*12cf0*/  IMAD R5, R9.reuse, 0x8, R0 ;  /* 0x0000000809057824 */ /* 0x040fe400078e0200 */
[----:B------:R-:W-:Y:S02]  /*12d00*/  VIADD R9, R9, 0x1 ;  /* 0x0000000109097836 */ /* 0x000fe40000000000 */
[----:B------:R-:W0:Y:S03]  /*12d10*/  SYNCS.PHASECHK.TRANS64.TRYWAIT P0, [R5+URZ], R2 ;  /* 0x00000002050075a7 */ /* 0x000e26000800017f */
[----:B------:R-:W-:-:S04]  /*12d20*/  ISETP.NE.AND P1, PT, R9, 0x2, PT ;  /* 0x000000020900780c */ /* 0x000fc80003f25270 */
[----:B------:R-:W-:Y:S02]  /*12d30*/  SEL R3, RZ, 0x1, P1 ;  /* 0x00000001ff037807 */ /* 0x000fe40000800000 */
[----:B------:R-:W-:Y:S02]  /*12d40*/  SEL R9, R9, RZ, P1 ;  /* 0x000000ff09097207 */ /* 0x000fe40000800000 */
[----:B------:R-:W-:Y:S01]  /*12d50*/  LOP3.LUT R3, R8, R3, RZ, 0x3c, !PT ;  /* 0x0000000308037212 */ /* 0x000fe200078e3cff */
[----:B0-----:R-:W-:Y:S06]  /*12d60*/  @!P0 BRA `(.L_x_298) ;  /* 0x0000000000e08947 */ /* 0x001fec0003800000 */
.L_x_309:
[----:B------:R-:W-:Y:S01]  /*12d70*/  IMAD R9, R9, 0x8, R0 ;  /* 0x0000000809097824 */ /* 0x000fe200078e0200 */
[----:B------:R-:W-:-:S07]  /*12d80*/  SHF.L.U32 R0, R3, 0x1f, RZ ;  /* 0x0000001f03007819 */ /* 0x000fce00000006ff */
.L_x_299:
[----:B-1----:R1:W2:Y:S02]  /*12d90*/  SYNCS.PHASECHK.TRANS64.TRYWAIT P0, [R9+URZ], R0 ;  /* 0x00000000090075a7 */ /* 0x0022a4000800017f */
[----:B--2---:R-:W-:Y:S05]  /*12da0*/  @!P0 NANOSLEEP.SYNCS 0x989680 ;  /* 0x009896800000895d */ /* 0x004fea0003900000 */
[----:B------:R-:W2:Y:S02]  /*12db0*/  @!P0 SYNCS.PHASECHK.TRANS64 P0, [R9+URZ], R0 ;  /* 0x00000000090085a7 */ /* 0x000ea4000800007f */
[----:B--2---:R-:W-:Y:S05]  /*12dc0*/  @!P0 BRA `(.L_x_299) ;  /* 0xfffffffc00f08947 */ /* 0x004fea000383ffff */
.L_x_296:
[----:B------:R-:W-:Y:S05]  /*12dd0*/  BSYNC B0 ;  /* 0x0000000000007941 */ /* 0x000fea0003800000 */
.L_x_295:
[----:B------:R-:W-:Y:S05]  /*12de0*/  EXIT ;  /* 0x000000000000794d */ /* 0x000fea0003800000 */
.L_x_14:
[----:B0-----:R-:W-:-:S04]  /*12df0*/  IMAD.U32 R3, RZ, RZ, UR13 ;  /* 0x0000000dff037e24 */ /* 0x001fc8000f8e00ff */
[----:B------:R0:W1:Y:S03]  /*12e00*/  SYNCS.PHASECHK.TRANS64.TRYWAIT P0, [R3+URZ+-0x8], R0 ;  /* 0xfffff800030075a7 */ /* 0x000066000800017f */
[----:B-1----:R-:W-:Y:S05]  /*12e10*/  @!P0 NANOSLEEP.SYNCS 0x989680 ;  /* 0x009896800000895d */ /* 0x002fea0003900000 */
[----:B------:R-:W1:Y:S02]  /*12e20*/  @!P0 SYNCS.PHASECHK.TRANS64 P0, [R3+URZ+-0x8], R0 ;  /* 0xfffff800030085a7 */ /* 0x000e64000800007f */
[----:B-1----:R-:W-:Y:S05]  /*12e30*/  @!P0 BRA `(.L_x_14) ;  /* 0xfffffffc00ec8947 */ /* 0x002fea000383ffff */
[----:B------:R-:W-:Y:S05]  /*12e40*/  BRA `(.L_x_300) ;  /* 0xfffffee400f87947 */ /* 0x000fea000383ffff */
.L_x_19:
[----:B-1----:R-:W-:-:S04]  /*12e50*/  IMAD.U32 R3, RZ, RZ, UR20 ;  /* 0x00000014ff037e24 */ /* 0x002fc8000f8e00ff */
[----:B------:R1:W3:Y:S03]  /*12e60*/  SYNCS.PHASECHK.TRANS64.TRYWAIT P0, [R3+URZ], R0 ;  /* 0x00000000030075a7 */ /* 0x0002e6000800017f */
[----:B---3--:R-:W-:Y:S05]  /*12e70*/  @!P0 NANOSLEEP.SYNCS 0x989680 ;  /* 0x009896800000895d */ /* 0x008fea0003900000 */
[----:B------:R-:W3:Y:S02]  /*12e80*/  @!P0 SYNCS.PHASECHK.TRANS64 P0, [R3+URZ], R0 ;  /* 0x00000000030085a7 */ /* 0x000ee4000800007f */
[----:B---3--:R-:W-:Y:S05]  /*12e90*/  @!P0 BRA `(.L_x_19) ;  /* 0xfffffffc00ec8947 */ /* 0x008fea000383ffff */
[----:B------:R-:W-:Y:S05]  /*12ea0*/  BRA `(.L_x_18) ;  /* 0xfffffef000287947 */ /* 0x000fea000383ffff */
.L_x_25:
[----:B-----5:R3:W-:Y:S02]  /*12eb0*/  STL [R1+0x58], R0 ;  /* 0x0000580001007387 */ /* 0x0207e40000100800 */
[----:B---3--:R-:W-:-:S04]  /*12ec0*/  IMAD.U32 R0, RZ, RZ, UR21 ;  /* 0x00000015ff007e24 */ /* 0x008fc8000f8e00ff */
[----:B------:R3:W4:Y:S03]  /*12ed0*/  SYNCS.PHASECHK.TRANS64.TRYWAIT P0, [R0+URZ], R229 ;  /* 0x000000e5000075a7 */ /* 0x000726000800017f */
[----:B----4-:R-:W-:Y:S05]  /*12ee0*/  @!P0 NANOSLEEP.SYNCS 0x989680 ;  /* 0x009896800000895d */ /* 0x010fea0003900000 */
[----:B------:R3:W4:Y:S02]  /*12ef0*/  @!P0 SYNCS.PHASECHK.TRANS64 P0, [R0+URZ], R229 ;  /* 0x000000e5000085a7 */ /* 0x000724000800007f */
[----:B---3--:R3:W5:Y:S02]  /*12f00*/  LDL.LU R0, [R1+0x58] ;  /* 0x0000580001007983 */ /* 0x0087640000300800 */
[----:B---34-:R-:W-:Y:S05]  /*12f10*/  @!P0 BRA `(.L_x_25) ;  /* 0xfffffffc00e48947 */ /* 0x018fea000383ffff */
[----:B------:R-:W-:Y:S05]  /*12f20*/  BRA `(.L_x_24) ;  /* 0xffffff1c00ac7947 */ /* 0x000fea000383ffff */
.L_x_33:
[----:B0-----:R-:W-:-:S04]  /*12f30*/  IMAD.U32 R25, RZ, RZ, UR13 ;  /* 0x0000000dff197e24 */ /* 0x001fc8000f8e00ff */
[----:B------:R0:W1:Y:S03]  /*12f40*/  SYNCS.PHASECHK.TRANS64.TRYWAIT P0, [R25+URZ+0x8], R24 ;  /* 0x00000818190075a7 */ /* 0x000066000800017f */
[----:B-1----:R-:W-:Y:S05]  /*12f50*/  @!P0 NANOSLEEP.SYNCS 0x989680 ;  /* 0x009896800000895d */ /* 0x002fea0003900000 */
[----:B------:R-:W1:Y:S02]  /*12f60*/  @!P0 SYNCS.PHASECHK.TRANS64 P0, [R25+URZ+0x8], R24 ;  /* 0x00000818190085a7 */ /* 0x000e64000800007f */
[----:B-1----:R-:W-:Y:S05]  /*12f70*/  @!P0 BRA `(.L_x_33) ;  /* 0xfffffffc00ec8947 */ /* 0x002fea000383ffff */
[----:B------:R-:W-:Y:S05]  /*12f80*/  BRA `(.L_x_301) ;  /* 0xffffff5800207947 */ /* 0x000fea000383ffff */
.L_x_282:
[----:B------:R-:W-:Y:S01]  /*12f90*/  BSSY B1, `(.L_x_302) ;  /* 0x0000006000017945 */ /* 0x000fe20003800000 */
[----:B------:R-:W-:-:S07]  /*12fa0*/  IMAD.MOV.U32 R2, RZ, RZ, -0x1 ;  /* 0xffffffffff027424 */ /* 0x000fce00078e00ff */
[----:B------:R-:W-:Y:S05]  /*12fb0*/  WARPSYNC.COLLECTIVE R2, `(.L_x_303) ;  /* 0x00000000020c7348 */ /* 0x000fea0003c00000 */
[----:B------:R-:W-:Y:S02]  /*12fc0*/  ELECT P1, UR62, PT ;  /* 0x00000000003e782f */ /* 0x000fe40003820000 */
[----:B------:R-:W-:Y:S01]  /*12fd0*/  MOV R2, UR62 ;  /* 0x0000003e00027c02 */ /* 0x000fe20008000f00 */
[----:B------:R-:W-:Y:S10]  /*12fe0*/  ENDCOLLECTIVE ;  /* 0x000000000000791b */ /* 0x000ff40003800000 */
.L_x_303:
[----:B------:R-:W-:Y:S05]  /*12ff0*/  BSYNC B1 ;  /* 0x0000000000017941 */ /* 0x000fea0003800000 */
.L_x_302:
[----:B------:R-:W-:Y:S05]  /*13000*/  BRA `(.L_x_304) ;  /* 0xffffffec00d07947 */ /* 0x000fea000383ffff */
.L_x_285:
[----:B-1----:R1:W2:Y:S02]  /*13010*/  SYNCS.PHASECHK.TRANS64.TRYWAIT P1, [R11+URZ+0x10], R4 ;  /* 0x000010040b0075a7 */ /* 0x0022a4000802017f */
[----:B--2---:R-:W-:Y:S05]  /*13020*/  @!P1 NANOSLEEP.SYNCS 0x989680 ;  /* 0x009896800000995d */ /* 0x004fea0003900000 */
[----:B------:R-:W2:Y:S02]  /*13030*/  @!P1 SYNCS.PHASECHK.TRANS64 P1, [R11+URZ+0x10], R4 ;  /* 0x000010040b0095a7 */ /* 0x000ea4000802007f */
[----:B--2---:R-:W-:Y:S05]  /*13040*/  @!P1 BRA `(.L_x_285) ;  /* 0xfffffffc00f09947 */ /* 0x004fea000383ffff */
[----:B------:R-:W-:Y:S05]  /*13050*/  BRA `(.L_x_305) ;  /* 0xfffffff0000c7947 */ /* 0x000fea000383ffff */
.L_x_294:
[----:B------:R-:W-:Y:S01]  /*13060*/  BSSY B0, `(.L_x_306) ;  /* 0x0000006000007945 */ /* 0x000fe20003800000 */
[----:B------:R-:W-:-:S07]  /*13070*/  IMAD.MOV.U32 R2, RZ, RZ, -0x1 ;  /* 0xffffffffff027424 */ /* 0x000fce00078e00ff */
[----:B01----:R-:W-:Y:S05]  /*13080*/  WARPSYNC.COLLECTIVE R2, `(.L_x_307) ;  /* 0x00000000020c7348 */ /* 0x003fea0003c00000 */
[----:B------:R-:W-:Y:S02]  /*13090*/  ELECT P1, UR62, PT ;  /* 0x00000000003e782f */ /* 0x000fe40003820000 */
[----:B------:R-:W-:Y:S01]  /*130a0*/  MOV R2, UR62 ;  /* 0x0000003e00027c02 */ /* 0x000fe20008000f00 */
[----:B01----:R-:W-:Y:S10]  /*130b0*/  ENDCOLLECTIVE ;  /* 0x000000000000791b */ /* 0x003ff40003800000 */
.L_x_307:
[----:B------:R-:W-:Y:S05]  /*130c0*/  BSYNC B0 ;  /* 0x0000000000007941 */ /* 0x000fea0003800000 */
.L_x_306:
[----:B------:R-:W-:Y:S01]  /*130d0*/  PLOP3.LUT P0, PT, P1, PT, PT, 0x80, 0x0 ;  /* 0x000000000000781c */ /* 0x000fe20000f0f070 */
[----:B------:R-:W-:-:S12]  /*130e0*/  BRA `(.L_x_308) ;  /* 0xfffffff800d07947 */ /* 0x000fd8000383ffff */
.L_x_298:
[----:B0-----:R0:W1:Y:S02]  /*130f0*/  SYNCS.PHASECHK.TRANS64.TRYWAIT P0, [R5+URZ], R2 ;  /* 0x00000002050075a7 */ /* 0x001064000800017f */
[----:B-1----:R-:W-:Y:S05]  /*13100*/  @!P0 NANOSLEEP.SYNCS 0x989680 ;  /* 0x009896800000895d */ /* 0x002fea0003900000 */
[----:B------:R-:W1:Y:S02]  /*13110*/  @!P0 SYNCS.PHASECHK.TRANS64 P0, [R5+URZ], R2 ;  /* 0x00000002050085a7 */ /* 0x000e64000800007f */
[----:B-1----:R-:W-:Y:S05]  /*13120*/  @!P0 BRA `(.L_x_298) ;  /* 0xfffffffc00f08947 */ /* 0x002fea000383ffff */
[----:B------:R-:W-:Y:S05]  /*13130*/  BRA `(.L_x_309) ;  /* 0xfffffffc000c7947 */ /* 0x000fea000383ffff */
.L_x_310:
[----:B------:R-:W-:-:S00]  /*13140*/  BRA `(.L_x_310) ;  /* 0xfffffffc00fc7947 */ /* 0x000fc0000383ffff */
[----:B------:R-:W-:-:S00]  /*13150*/  NOP ;  /* 0x0000000000007918 */ /* 0x000fc00000000000 */
        /* <DEDUP_REMOVED lines=10> */
.L_x_311:


//--------------------- .nv.shared._ZN7cutlass13device_kernelINS_4gemm6kernel13GemmUniversalIN4cute5tupleIJiiiiEEENS1_10collective13CollectiveMmaINS1_37MainloopSm90TmaGmmaWarpSpecializedFP8ILi2ENS5_IJNS4_1CILi1EEESB_SB_EEENS1_32KernelTmaWarpSpecializedPingpongEEENS5_IJNSA_ILi64EEENSA_ILi240EEENSA_ILi256EEEEEENS_12float_e4m3_tENS5_IJlSB_lEEESJ_SK_NS4_8TiledMMAINS4_8MMA_AtomIJNS4_4SM904GMMA30MMA_64x16x32_F32E4M3E4M3_SS_TNILNSO_7ScaleInE1ELSQ_1EEEEEENS4_6LayoutISC_NS5_IJNSA_ILi0EEESU_SU_EEEEENS5_IJNS4_10UnderscoreESX_SX_EEEEENS4_13SM90_TMA_LOADENS4_14ComposedLayoutINS4_7SwizzleILi3ELi4ELi3EEENS4_18smem_ptr_flag_bitsILi8EEENST_INS5_IJNSA_ILi8EEENSA_ILi128EEEEEENS5_IJS17_SB_EEEEEEEvNS4_8identityES10_S1B_vS1C_EENS_8epilogue10collective6detail29Sm90TmaWarpSpecializedAdapterINS1F_15DefaultEpilogueISJ_SK_SK_NS1E_6thread17LinearCombinationISJ_Li1EffLNS1J_9ScaleType4KindE0ELNS_15FloatRoundStyleE2ESJ_EENS1_15EpilogueDefaultEEEEEvvEEEEvNT_6ParamsE --------------------------
	.section	.nv.shared._ZN7cutlass13device_kernelINS_4gemm6kernel13GemmUniversalIN4cute5tupleIJiiiiEEENS1_10collective13CollectiveMmaINS1_37MainloopSm90TmaGmmaWarpSpecializedFP8ILi2ENS5_IJNS4_1CILi1EEESB_SB_EEENS1_32KernelTmaWarpSpecializedPingpongEEENS5_IJNSA_ILi64EEENSA_ILi240EEENSA_ILi256EEEEEENS_12float_e4m3_tENS5_IJlSB_lEEESJ_SK_NS4_8TiledMMAINS4_8MMA_AtomIJNS4_4SM904GMMA30MMA_64x16x32_F32E4M3E4M3_SS_TNILNSO_7ScaleInE1ELSQ_1EEEEEENS4_6LayoutISC_NS5_IJNSA_ILi0EEESU_SU_EEEEENS5_IJNS4_10UnderscoreESX_SX_EEEEENS4_13SM90_TMA_LOADENS4_14ComposedLayoutINS4_7SwizzleILi3ELi4ELi3EEENS4_18smem_ptr_flag_bitsILi8EEENST_INS5_IJNSA_ILi8EEENSA_ILi128EEEEEENS5_IJS17_SB_EEEEEEEvNS4_8identityES10_S1B_vS1C_EENS_8epilogue10collective6detail29Sm90TmaWarpSpecializedAdapterINS1F_15DefaultEpilogueISJ_SK_SK_NS1E_6thread17LinearCombinationISJ_Li1EffLNS1J_9ScaleType4KindE0ELNS_15FloatRoundStyleE2ESJ_EENS1_15EpilogueDefaultEEEEEvvEEEEvNT_6ParamsE,"aw",@nobits
	.sectionflags	@""
	.align	16
	.zero		1024


//--------------------- .nv.shared.reserved.0     --------------------------
	.section	.nv.shared.reserved.0,"aw",@nobits
	.weak		__nv_reservedSMEM_offset_0_alias
	.size		__nv_reservedSMEM_offset_0_alias, 0, 0
	.other		__nv_reservedSMEM_offset_0_alias,@"STO_CUDA_RESERVED_SHARED STV_DEFAULT"
__nv_reservedSMEM_offset_0_alias:
	.zero		0


//--------------------- .nv.global                --------------------------
	.section	.nv.global,"aw",@nobits
.nv.global:
	.type		_ZN39_INTERNAL_67c0ff93_4_k_cu_fa0f5f7d_40384cute1_E,@object
	.size		_ZN39_INTERNAL_67c0ff93_4_k_cu_fa0f5f7d_40384cute1_E,(_ZN39_INTERNAL_67c0ff93_4_k_cu_fa0f5f7d_40384cuda3std3__45__cpo6cbeginE - _ZN39_INTERNAL_67c0ff93_4_k_cu_fa0f5f7d_40384cute1_E)
_ZN39_INTERNAL_67c0ff93_4_k_cu_fa0f5f7d_40384cute1_E:
	.zero		1
	.type		_ZN39_INTERNAL_67c0ff93_4_k_cu_fa0f5f7d_40384cuda3std3__45__cpo6cbeginE,@object
	.size		_ZN39_INTERNAL_67c0ff93_4_k_cu_fa0f5f7d_40384cuda3std3__45__cpo6cbeginE,(_ZN39_INTERNAL_67c0ff93_4_k_cu_fa0f5f7d_40384cuda3std3__48in_placeE - _ZN39_INTERNAL_67c0ff93_4_k_cu_fa0f5f7d_40384cuda3std3__45__cpo6cbeginE)
_ZN39_INTERNAL_67c0ff93_4_k_cu_fa0f5f7d_40384cuda3std3__45__cpo6cbeginE:
	.zero		1
	.type		_ZN39_INTERNAL_67c0ff93_4_k_cu_fa0f5f7d_40384cuda3std3__48in_placeE,@object
	.size		_ZN39_INTERNAL_67c0ff93_4_k_cu_fa0f5f7d_40384cuda3std3__48in_placeE,(_ZN39_INTERNAL_67c0ff93_4_k_cu_fa0f5f7d_40384cuda3std6ranges3__45__cpo9iter_moveE - _ZN39_INTERNAL_67c0ff93_4_k_cu_fa0f5f7d_40384cuda3std3__48in_placeE)
_ZN39_INTERNAL_67c0ff93_4_k_cu_fa0f5f7d_40384cuda3std3__48in_placeE:
	.zero		1
	.type		_ZN39_INTERNAL_67c0ff93_4_k_cu_fa0f5f7d_40384cuda3std6ranges3__45__cpo9iter_moveE,@object
	.size		_ZN39_INTERNAL_67c0ff93_4_k_cu_fa0f5f7d_40384cuda3std6ranges3__45__cpo9iter_moveE,(_ZN39_INTERNAL_67c0ff93_4_k_cu_fa0f5f7d_40384cuda3std3__45__cpo5beginE - _ZN39_INTERNAL_67c0ff93_4_k_cu_fa0f5f7d_40384cuda3std6ranges3__45__cpo9iter_moveE)
_ZN39_INTERNAL_67c0ff93_4_k_cu_fa0f5f7d_40384cuda3std6ranges3__45__cpo9iter_moveE:
	.zero		1
	.type		_ZN39_INTERNAL_67c0ff93_4_k_cu_fa0f5f7d_40384cuda3std3__45__cpo5beginE,@object
	.size		_ZN39_INTERNAL_67c0ff93_4_k_cu_fa0f5f7d_40384cuda3std3__45__cpo5beginE,(_ZN39_INTERNAL_67c0ff93_4_k_cu_fa0f5f7d_40384cuda3std3__441_GLOBAL__N__67c0ff93_4_k_cu_fa0f5f7d_40386ignoreE - _ZN39_INTERNAL_67c0ff93_4_k_cu_fa0f5f7d_40384cuda3std3__45__cpo5beginE)
_ZN39_INTERNAL_67c0ff93_4_k_cu_fa0f5f7d_40384cuda3std3__45__cpo5beginE:
	.zero		1
	.type		_ZN39_INTERNAL_67c0ff93_4_k_cu_fa0f5f7d_40384cuda3std3__441_GLOBAL__N__67c0ff93_4_k_cu_fa0f5f7d_40386ignoreE,@object
	.size		_ZN39_INTERNAL_67c0ff93_4_k_cu_fa0f5f7d_40384cuda3std3__441_GLOBAL__N__67c0ff93_4_k_cu_fa0f5f7d_40386ignoreE,(_ZN39_INTERNAL_67c0ff93_4_k_cu_fa0f5f7d_40384cute7productE - _ZN39_INTERNAL_67c0ff93_4_k_cu_fa0f5f7d_40384cuda3std3__441_GLOBAL__N__67c0ff93_4_k_cu_fa0f5f7d_40386ignoreE)
_ZN39_INTERNAL_67c0ff93_4_k_cu_fa0f5f7d_40384cuda3std3__441_GLOBAL__N__67c0ff93_4_k_cu_fa0f5f7d_40386ignoreE:
	.zero		1
	.type		_ZN39_INTERNAL_67c0ff93_4_k_cu_fa0f5f7d_40384cute7productE,@object
	.size		_ZN39_INTERNAL_67c0ff93_4_k_cu_fa0f5f7d_40384cute7productE,(_ZN39_INTERNAL_67c0ff93_4_k_cu_fa0f5f7d_40384cuda3std3__45__cpo3endE - _ZN39_INTERNAL_67c0ff93_4_k_cu_fa0f5f7d_40384cute7productE)
_ZN39_INTERNAL_67c0ff93_4_k_cu_fa0f5f7d_40384cute7productE:
	.zero		1
	.type		_ZN39_INTERNAL_67c0ff93_4_k_cu_fa0f5f7d_40384cuda3std3__45__cpo3endE,@object
	.size		_ZN39_INTERNAL_67c0ff93_4_k_cu_fa0f5f7d_40384cuda3std3__45__cpo3endE,(_ZN39_INTERNAL_67c0ff93_4_k_cu_fa0f5f7d_40384cuda3std3__419piecewise_constructE - _ZN39_INTERNAL_67c0ff93_4_k_cu_fa0f5f7d_40384cuda3std3__45__cpo3endE)
_ZN39_INTERNAL_67c0ff93_4_k_cu_fa0f5f7d_40384cuda3std3__45__cpo3endE:
	.zero		1
	.type		_ZN39_INTERNAL_67c0ff93_4_k_cu_fa0f5f7d_40384cuda3std3__419piecewise_constructE,@object
	.size		_ZN39_INTERNAL_67c0ff93_4_k_cu_fa0f5f7d_40384cuda3std3__419piecewise_constructE,(_ZN39_INTERNAL_67c0ff93_4_k_cu_fa0f5f7d_40384cuda3std3__45__cpo4cendE - _ZN39_INTERNAL_67c0ff93_4_k_cu_fa0f5f7d_40384cuda3std3__419piecewise_constructE)
_ZN39_INTERNAL_67c0ff93_4_k_cu_fa0f5f7d_40384cuda3std3__419piecewise_constructE:
	.zero		1
	.type		_ZN39_INTERNAL_67c0ff93_4_k_cu_fa0f5f7d_40384cuda3std3__45__cpo4cendE,@object
	.size		_ZN39_INTERNAL_67c0ff93_4_k_cu_fa0f5f7d_40384cuda3std3__45__cpo4cendE,(_ZN39_INTERNAL_67c0ff93_4_k_cu_fa0f5f7d_40384cuda3std6ranges3__45__cpo4swapE - _ZN39_INTERNAL_67c0ff93_4_k_cu_fa0f5f7d_40384cuda3std3__45__cpo4cendE)
_ZN39_INTERNAL_67c0ff93_4_k_cu_fa0f5f7d_40384cuda3std3__45__cpo4cendE:
	.zero		1
	.type		_ZN39_INTERNAL_67c0ff93_4_k_cu_fa0f5f7d_40384cuda3std6ranges3__45__cpo4swapE,@object
	.size		_ZN39_INTERNAL_67c0ff93_4_k_cu_fa0f5f7d_40384cuda3std6ranges3__45__cpo4swapE,(.L_7 - _ZN39_INTERNAL_67c0ff93_4_k_cu_fa0f5f7d_40384cuda3std6ranges3__45__cpo4swapE)
_ZN39_INTERNAL_67c0ff93_4_k_cu_fa0f5f7d_40384cuda3std6ranges3__45__cpo4swapE:
	.zero		1
.L_7:


//--------------------- .nv.constant0._ZN7cutlass13device_kernelINS_4gemm6kernel13GemmUniversalIN4cute5tupleIJiiiiEEENS1_10collective13CollectiveMmaINS1_37MainloopSm90TmaGmmaWarpSpecializedFP8ILi2ENS5_IJNS4_1CILi1EEESB_SB_EEENS1_32KernelTmaWarpSpecializedPingpongEEENS5_IJNSA_ILi64EEENSA_ILi240EEENSA_ILi256EEEEEENS_12float_e4m3_tENS5_IJlSB_lEEESJ_SK_NS4_8TiledMMAINS4_8MMA_AtomIJNS4_4SM904GMMA30MMA_64x16x32_F32E4M3E4M3_SS_TNILNSO_7ScaleInE1ELSQ_1EEEEEENS4_6LayoutISC_NS5_IJNSA_ILi0EEESU_SU_EEEEENS5_IJNS4_10UnderscoreESX_SX_EEEEENS4_13SM90_TMA_LOADENS4_14ComposedLayoutINS4_7SwizzleILi3ELi4ELi3EEENS4_18smem_ptr_flag_bitsILi8EEENST_INS5_IJNSA_ILi8EEENSA_ILi128EEEEEENS5_IJS17_SB_EEEEEEEvNS4_8identityES10_S1B_vS1C_EENS_8epilogue10collective6detail29Sm90TmaWarpSpecializedAdapterINS1F_15DefaultEpilogueISJ_SK_SK_NS1E_6thread17LinearCombinationISJ_Li1EffLNS1J_9ScaleType4KindE0ELNS_15FloatRoundStyleE2ESJ_EENS1_15EpilogueDefaultEEEEEvvEEEEvNT_6ParamsE --------------------------
	.section	.nv.constant0._ZN7cutlass13device_kernelINS_4gemm6kernel13GemmUniversalIN4cute5tupleIJiiiiEEENS1_10collective13CollectiveMmaINS1_37MainloopSm90TmaGmmaWarpSpecializedFP8ILi2ENS5_IJNS4_1CILi1EEESB_SB_EEENS1_32KernelTmaWarpSpecializedPingpongEEENS5_IJNSA_ILi64EEENSA_ILi240EEENSA_ILi256EEEEEENS_12float_e4m3_tENS5_IJlSB_lEEESJ_SK_NS4_8TiledMMAINS4_8MMA_AtomIJNS4_4SM904GMMA30MMA_64x16x32_F32E4M3E4M3_SS_TNILNSO_7ScaleInE1ELSQ_1EEEEEENS4_6LayoutISC_NS5_IJNSA_ILi0EEESU_SU_EEEEENS5_IJNS4_10UnderscoreESX_SX_EEEEENS4_13SM90_TMA_LOADENS4_14ComposedLayoutINS4_7SwizzleILi3ELi4ELi3EEENS4_18smem_ptr_flag_bitsILi8EEENST_INS5_IJNSA_ILi8EEENSA_ILi128EEEEEENS5_IJS17_SB_EEEEEEEvNS4_8identityES10_S1B_vS1C_EENS_8epilogue10collective6detail29Sm90TmaWarpSpecializedAdapterINS1F_15DefaultEpilogueISJ_SK_SK_NS1E_6thread17LinearCombinationISJ_Li1EffLNS1J_9ScaleType4KindE0ELNS_15FloatRoundStyleE2ESJ_EENS1_15EpilogueDefaultEEEEEvvEEEEvNT_6ParamsE,"a",@progbits
	.sectionflags	@""
	.align	4
.nv.constant0._ZN7cutlass13device_kernelINS_4gemm6kernel13GemmUniversalIN4cute5tupleIJiiiiEEENS1_10collective13CollectiveMmaINS1_37MainloopSm90TmaGmmaWarpSpecializedFP8ILi2ENS5_IJNS4_1CILi1EEESB_SB_EEENS1_32KernelTmaWarpSpecializedPingpongEEENS5_IJNSA_ILi64EEENSA_ILi240EEENSA_ILi256EEEEEENS_12float_e4m3_tENS5_IJlSB_lEEESJ_SK_NS4_8TiledMMAINS4_8MMA_AtomIJNS4_4SM904GMMA30MMA_64x16x32_F32E4M3E4M3_SS_TNILNSO_7ScaleInE1ELSQ_1EEEEEENS4_6LayoutISC_NS5_IJNSA_ILi0EEESU_SU_EEEEENS5_IJNS4_10UnderscoreESX_SX_EEEEENS4_13SM90_TMA_LOADENS4_14ComposedLayoutINS4_7SwizzleILi3ELi4ELi3EEENS4_18smem_ptr_flag_bitsILi8EEENST_INS5_IJNSA_ILi8EEENSA_ILi128EEEEEENS5_IJS17_SB_EEEEEEEvNS4_8identityES10_S1B_vS1C_EENS_8epilogue10collective6detail29Sm90TmaWarpSpecializedAdapterINS1F_15DefaultEpilogueISJ_SK_SK_NS1E_6thread17LinearCombinationISJ_Li1EffLNS1J_9ScaleType4KindE0ELNS_15FloatRoundStyleE2ESJ_EENS1_15EpilogueDefaultEEEEEvvEEEEvNT_6ParamsE:
	.zero		1664


//--------------------- SYMBOLS --------------------------

	.type		.nv.reservedSmem.offset0,@object
	.size		.nv.reservedSmem.offset0,0x4
